	.target	sm_100a

	.elftype	@"ET_EXEC"


//--------------------- .note.nv.tkinfo           --------------------------
	.section	.note.nv.tkinfo,"",@"SHT_NOTE"
	.sectionflags	@"SHF_NOTE_NV_TKINFO"
	.tkinfo
        /*0018*/ 	.word	0x00000002
        /*0030*/ 	.string	""
        /*0030*/ 	.string	"ptxas"
        /*0030*/ 	.string	"Cuda compilation tools, release 13.0, V13.0.88"
        /*0030*/ 	.string	"Build cuda_13.0.r13.0/compiler.36424714_0"
        /*0030*/ 	.string	"-arch sm_100a -m 64 "



//--------------------- .note.nv.cuinfo           --------------------------
	.section	.note.nv.cuinfo,"",@"SHT_NOTE"
	.sectionflags	@"SHF_NOTE_NV_CUINFO"
        /*0018*/ 	.short	0x0002
        /*001a*/ 	.short	0x0064
        /*001c*/ 	.short	0x0082
	.zero		2


//--------------------- .nv.info                  --------------------------
	.section	.nv.info,"",@"SHT_CUDA_INFO"
	.align	4


	//----- nvinfo : EIATTR_REGCOUNT
	.align		4
        /*0000*/ 	.byte	0x04, 0x2f
        /*0002*/ 	.short	(.L_19 - .L_18)
	.align		4
.L_18:
        /*0004*/ 	.word	index@(_ZN7cutlass13device_kernelINS_4gemm6kernel13GemmUniversalIN4cute5tupleIJiiiiEEENS1_10collective13CollectiveMmaINS1_35MainloopSm100TmaUmmaWarpSpecializedILi2ELi2ELi4ENS5_IJNS4_1CILi1EEESB_SB_EEEEENS5_IJNSA_ILi128EEENSA_ILi64EEESF_EEENS_12float_e4m3_tENS5_IJlSB_lEEESH_SI_NS4_8TiledMMAINS4_8MMA_AtomIJNS4_10MMA_TraitsINS4_19SM100_MMA_F8F6F4_SSEJSH_SH_fSE_SF_NS4_17integral_constantINS4_4UMMA5MajorELSP_0EEESQ_NSN_INSO_7ScaleInELSR_0EEESS_EEEEEENS4_6LayoutISC_NS5_IJNSA_ILi0EEESW_SW_EEEEENS5_IJNS4_10UnderscoreESZ_SZ_EEEEENS4_13SM90_TMA_LOADENS4_14ComposedLayoutINS4_7SwizzleILi2ELi4ELi3EEENS4_18smem_ptr_flag_bitsILi8EEENSV_INS5_IJNSA_ILi8EEESF_EEENS5_IJSF_SB_EEEEEEEvNS4_8identityES12_S1C_vS1D_EENS_8epilogue10collective18CollectiveEpilogueINS1F_23Sm100TmaWarpSpecializedILi1ELi1ELi64ELb0ELb0EEEJSG_NS5_IJNSV_ISE_SB_EENSV_ISF_SB_EEEEESH_SI_SH_SI_NS1F_6fusion15FusionCallbacksIS1J_NS1N_17LinearCombinationISH_fSH_fLNS_15FloatRoundStyleE2EEESG_S1M_JEEENS4_5SM1004TMEM4LOAD26SM100_TMEM_LOAD_32dp32b64xES12_S1C_NS4_39AutoVectorizingCopyWithAssumedAlignmentILi128EEENS4_14SM90_TMA_STOREES1C_S1Y_S1Y_EEEvvEEEEvNT_6ParamsE)
        /*0008*/ 	.word	0x000000c2


	//----- nvinfo : EIATTR_FRAME_SIZE
	.align		4
.L_19:
        /*000c*/ 	.byte	0x04, 0x11
        /*000e*/ 	.short	(.L_21 - .L_20)
	.align		4
.L_20:
        /*0010*/ 	.word	index@($__internal_2_$__cuda_sm10x_tcgen05_guardrail_trap_unallocated_columns_being_dealloced)
        /*0014*/ 	.word	0x00000000


	//----- nvinfo : EIATTR_FRAME_SIZE
	.align		4
.L_21:
        /*0018*/ 	.byte	0x04, 0x11
        /*001a*/ 	.short	(.L_23 - .L_22)
	.align		4
.L_22:
        /*001c*/ 	.word	index@($__internal_1_$__cuda_sm10x_tcgen05_guardrail_trap_phase_invalid_during_alloc)
        /*0020*/ 	.word	0x00000000


	//----- nvinfo : EIATTR_FRAME_SIZE
	.align		4
.L_23:
        /*0024*/ 	.byte	0x04, 0x11
        /*0026*/ 	.short	(.L_25 - .L_24)
	.align		4
.L_24:
        /*0028*/ 	.word	index@($__internal_0_$__cuda_sm10x_tcgen05_guardrail_trap_col_being_dealloced_not_returned_by_alloc)
        /*002c*/ 	.word	0x00000000


	//----- nvinfo : EIATTR_FRAME_SIZE
	.align		4
.L_25:
        /*0030*/ 	.byte	0x04, 0x11
        /*0032*/ 	.short	(.L_27 - .L_26)
	.align		4
.L_26:
        /*0034*/ 	.word	index@(_ZN7cutlass13device_kernelINS_4gemm6kernel13GemmUniversalIN4cute5tupleIJiiiiEEENS1_10collective13CollectiveMmaINS1_35MainloopSm100TmaUmmaWarpSpecializedILi2ELi2ELi4ENS5_IJNS4_1CILi1EEESB_SB_EEEEENS5_IJNSA_ILi128EEENSA_ILi64EEESF_EEENS_12float_e4m3_tENS5_IJlSB_lEEESH_SI_NS4_8TiledMMAINS4_8MMA_AtomIJNS4_10MMA_TraitsINS4_19SM100_MMA_F8F6F4_SSEJSH_SH_fSE_SF_NS4_17integral_constantINS4_4UMMA5MajorELSP_0EEESQ_NSN_INSO_7ScaleInELSR_0EEESS_EEEEEENS4_6LayoutISC_NS5_IJNSA_ILi0EEESW_SW_EEEEENS5_IJNS4_10UnderscoreESZ_SZ_EEEEENS4_13SM90_TMA_LOADENS4_14ComposedLayoutINS4_7SwizzleILi2ELi4ELi3EEENS4_18smem_ptr_flag_bitsILi8EEENSV_INS5_IJNSA_ILi8EEESF_EEENS5_IJSF_SB_EEEEEEEvNS4_8identityES12_S1C_vS1D_EENS_8epilogue10collective18CollectiveEpilogueINS1F_23Sm100TmaWarpSpecializedILi1ELi1ELi64ELb0ELb0EEEJSG_NS5_IJNSV_ISE_SB_EENSV_ISF_SB_EEEEESH_SI_SH_SI_NS1F_6fusion15FusionCallbacksIS1J_NS1N_17LinearCombinationISH_fSH_fLNS_15FloatRoundStyleE2EEESG_S1M_JEEENS4_5SM1004TMEM4LOAD26SM100_TMEM_LOAD_32dp32b64xES12_S1C_NS4_39AutoVectorizingCopyWithAssumedAlignmentILi128EEENS4_14SM90_TMA_STOREES1C_S1Y_S1Y_EEEvvEEEEvNT_6ParamsE)
        /*0038*/ 	.word	0x00000000


	//----- nvinfo : EIATTR_MIN_STACK_SIZE
	.align		4
.L_27:
        /*003c*/ 	.byte	0x04, 0x12
        /*003e*/ 	.short	(.L_29 - .L_28)
	.align		4
.L_28:
        /*0040*/ 	.word	index@(_ZN7cutlass13device_kernelINS_4gemm6kernel13GemmUniversalIN4cute5tupleIJiiiiEEENS1_10collective13CollectiveMmaINS1_35MainloopSm100TmaUmmaWarpSpecializedILi2ELi2ELi4ENS5_IJNS4_1CILi1EEESB_SB_EEEEENS5_IJNSA_ILi128EEENSA_ILi64EEESF_EEENS_12float_e4m3_tENS5_IJlSB_lEEESH_SI_NS4_8TiledMMAINS4_8MMA_AtomIJNS4_10MMA_TraitsINS4_19SM100_MMA_F8F6F4_SSEJSH_SH_fSE_SF_NS4_17integral_constantINS4_4UMMA5MajorELSP_0EEESQ_NSN_INSO_7ScaleInELSR_0EEESS_EEEEEENS4_6LayoutISC_NS5_IJNSA_ILi0EEESW_SW_EEEEENS5_IJNS4_10UnderscoreESZ_SZ_EEEEENS4_13SM90_TMA_LOADENS4_14ComposedLayoutINS4_7SwizzleILi2ELi4ELi3EEENS4_18smem_ptr_flag_bitsILi8EEENSV_INS5_IJNSA_ILi8EEESF_EEENS5_IJSF_SB_EEEEEEEvNS4_8identityES12_S1C_vS1D_EENS_8epilogue10collective18CollectiveEpilogueINS1F_23Sm100TmaWarpSpecializedILi1ELi1ELi64ELb0ELb0EEEJSG_NS5_IJNSV_ISE_SB_EENSV_ISF_SB_EEEEESH_SI_SH_SI_NS1F_6fusion15FusionCallbacksIS1J_NS1N_17LinearCombinationISH_fSH_fLNS_15FloatRoundStyleE2EEESG_S1M_JEEENS4_5SM1004TMEM4LOAD26SM100_TMEM_LOAD_32dp32b64xES12_S1C_NS4_39AutoVectorizingCopyWithAssumedAlignmentILi128EEENS4_14SM90_TMA_STOREES1C_S1Y_S1Y_EEEvvEEEEvNT_6ParamsE)
        /*0044*/ 	.word	0x00000000
.L_29:


//--------------------- .nv.compat                --------------------------
	.section	.nv.compat,"",@"SHT_CUDA_COMPAT_INFO"
	.align	4
        /*0000*/ 	.byte	0x02, 0x09, 0x01, 0x00, 0x02, 0x02, 0x02, 0x00, 0x02, 0x05, 0x05, 0x00, 0x03, 0x07, 0x01, 0x01
        /*0010*/ 	.byte	0x02, 0x03, 0x01, 0x00, 0x02, 0x06, 0x01, 0x00, 0x04, 0x0b, 0x08, 0x00, 0x09, 0x00, 0x00, 0x00
        /*0020*/ 	.byte	0x00, 0x00, 0x00, 0x00


//--------------------- .nv.info._ZN7cutlass13device_kernelINS_4gemm6kernel13GemmUniversalIN4cute5tupleIJiiiiEEENS1_10collective13CollectiveMmaINS1_35MainloopSm100TmaUmmaWarpSpecializedILi2ELi2ELi4ENS5_IJNS4_1CILi1EEESB_SB_EEEEENS5_IJNSA_ILi128EEENSA_ILi64EEESF_EEENS_12float_e4m3_tENS5_IJlSB_lEEESH_SI_NS4_8TiledMMAINS4_8MMA_AtomIJNS4_10MMA_TraitsINS4_19SM100_MMA_F8F6F4_SSEJSH_SH_fSE_SF_NS4_17integral_constantINS4_4UMMA5MajorELSP_0EEESQ_NSN_INSO_7ScaleInELSR_0EEESS_EEEEEENS4_6LayoutISC_NS5_IJNSA_ILi0EEESW_SW_EEEEENS5_IJNS4_10UnderscoreESZ_SZ_EEEEENS4_13SM90_TMA_LOADENS4_14ComposedLayoutINS4_7SwizzleILi2ELi4ELi3EEENS4_18smem_ptr_flag_bitsILi8EEENSV_INS5_IJNSA_ILi8EEESF_EEENS5_IJSF_SB_EEEEEEEvNS4_8identityES12_S1C_vS1D_EENS_8epilogue10collective18CollectiveEpilogueINS1F_23Sm100TmaWarpSpecializedILi1ELi1ELi64ELb0ELb0EEEJSG_NS5_IJNSV_ISE_SB_EENSV_ISF_SB_EEEEESH_SI_SH_SI_NS1F_6fusion15FusionCallbacksIS1J_NS1N_17LinearCombinationISH_fSH_fLNS_15FloatRoundStyleE2EEESG_S1M_JEEENS4_5SM1004TMEM4LOAD26SM100_TMEM_LOAD_32dp32b64xES12_S1C_NS4_39AutoVectorizingCopyWithAssumedAlignmentILi128EEENS4_14SM90_TMA_STOREES1C_S1Y_S1Y_EEEvvEEEEvNT_6ParamsE --------------------------
	.section	.nv.info._ZN7cutlass13device_kernelINS_4gemm6kernel13GemmUniversalIN4cute5tupleIJiiiiEEENS1_10collective13CollectiveMmaINS1_35MainloopSm100TmaUmmaWarpSpecializedILi2ELi2ELi4ENS5_IJNS4_1CILi1EEESB_SB_EEEEENS5_IJNSA_ILi128EEENSA_ILi64EEESF_EEENS_12float_e4m3_tENS5_IJlSB_lEEESH_SI_NS4_8TiledMMAINS4_8MMA_AtomIJNS4_10MMA_TraitsINS4_19SM100_MMA_F8F6F4_SSEJSH_SH_fSE_SF_NS4_17integral_constantINS4_4UMMA5MajorELSP_0EEESQ_NSN_INSO_7ScaleInELSR_0EEESS_EEEEEENS4_6LayoutISC_NS5_IJNSA_ILi0EEESW_SW_EEEEENS5_IJNS4_10UnderscoreESZ_SZ_EEEEENS4_13SM90_TMA_LOADENS4_14ComposedLayoutINS4_7SwizzleILi2ELi4ELi3EEENS4_18smem_ptr_flag_bitsILi8EEENSV_INS5_IJNSA_ILi8EEESF_EEENS5_IJSF_SB_EEEEEEEvNS4_8identityES12_S1C_vS1D_EENS_8epilogue10collective18CollectiveEpilogueINS1F_23Sm100TmaWarpSpecializedILi1ELi1ELi64ELb0ELb0EEEJSG_NS5_IJNSV_ISE_SB_EENSV_ISF_SB_EEEEESH_SI_SH_SI_NS1F_6fusion15FusionCallbacksIS1J_NS1N_17LinearCombinationISH_fSH_fLNS_15FloatRoundStyleE2EEESG_S1M_JEEENS4_5SM1004TMEM4LOAD26SM100_TMEM_LOAD_32dp32b64xES12_S1C_NS4_39AutoVectorizingCopyWithAssumedAlignmentILi128EEENS4_14SM90_TMA_STOREES1C_S1Y_S1Y_EEEvvEEEEvNT_6ParamsE,"",@"SHT_CUDA_INFO"
	.sectionflags	@""
	.align	4


	//----- nvinfo : EIATTR_CUDA_API_VERSION
	.align		4
        /*0000*/ 	.byte	0x04, 0x37
        /*0002*/ 	.short	(.L_31 - .L_30)
.L_30:
        /*0004*/ 	.word	0x00000082


	//----- nvinfo : EIATTR_KPARAM_INFO
	.align		4
.L_31:
        /*0008*/ 	.byte	0x04, 0x17
        /*000a*/ 	.short	(.L_33 - .L_32)
.L_32:
        /*000c*/ 	.word	0x00000000
        /*0010*/ 	.short	0x0000
        /*0012*/ 	.short	0x0000
        /*0014*/ 	.byte	0x00, 0xf0, 0x01, 0x20


	//----- nvinfo : EIATTR_AT_ENTRY_FRAGMENTS
	.align		4
.L_33:
        /*0018*/ 	.byte	0x04, 0x4f
        /*001a*/ 	.short	(.L_35 - .L_34)


	//   ....[0]....
.L_34:
        /*001c*/ 	.word	0x00000006


	//----- nvinfo : EIATTR_RESERVED_SMEM_USED
	.align		4
.L_35:
        /*0020*/ 	.byte	0x01, 0x41
	.zero		2


	//----- nvinfo : EIATTR_SPARSE_MMA_MASK
	.align		4
        /*0024*/ 	.byte	0x03, 0x50
        /*0026*/ 	.short	0x0000


	//----- nvinfo : EIATTR_TCGEN05_1CTA_USED
	.align		4
        /*0028*/ 	.byte	0x01, 0x51
	.zero		2


	//----- nvinfo : EIATTR_MAXREG_COUNT
	.align		4
        /*002c*/ 	.byte	0x03, 0x1b
        /*002e*/ 	.short	0x00ff


	//----- nvinfo : EIATTR_NUM_BARRIERS
	.align		4
        /*0030*/ 	.byte	0x02, 0x4c
        /*0032*/ 	.byte	0x07
	.zero		1


	//----- nvinfo : EIATTR_EXTERNS
	.align		4
        /*0034*/ 	.byte	0x04, 0x0f
        /*0036*/ 	.short	(.L_37 - .L_36)


	//   ....[0]....
	.align		4
.L_36:
        /*0038*/ 	.word	index@(__assertfail)


	//----- nvinfo : EIATTR_MERCURY_ISA_VERSION
	.align		4
.L_37:
        /*003c*/ 	.byte	0x03, 0x5f
        /*003e*/ 	.short	0x0101


	//----- nvinfo : EIATTR_INT_WARP_WIDE_INSTR_OFFSETS
	.align		4
        /*0040*/ 	.byte	0x04, 0x31
        /*0042*/ 	.short	(.L_39 - .L_38)


	//   ....[0]....
.L_38:
        /*0044*/ 	.word	0x00001d40


	//   ....[1]....
        /*0048*/ 	.word	0x00003590


	//   ....[2]....
        /*004c*/ 	.word	0x000035b0


	//   ....[3]....
        /*0050*/ 	.word	0x000035e0


	//   ....[4]....
        /*0054*/ 	.word	0x00003ff0


	//   ....[5]....
        /*0058*/ 	.word	0x000040e0


	//----- nvinfo : EIATTR_COOP_GROUP_MASK_REGIDS
	.align		4
.L_39:
        /*005c*/ 	.byte	0x04, 0x29
        /*005e*/ 	.short	(.L_41 - .L_40)


	//   ....[0]....
.L_40:
        /*0060*/ 	.word	0xffffffff


	//   ....[1]....
        /*0064*/ 	.word	0xffffffff


	//   ....[2]....
        /*0068*/ 	.word	0xffffffff


	//   ....[3]....
        /*006c*/ 	.word	0xffffffff


	//   ....[4]....
        /*0070*/ 	.word	0xffffffff


	//   ....[5]....
        /*0074*/ 	.word	0xffffffff


	//   ....[6]....
        /*0078*/ 	.word	0xffffffff


	//   ....[7]....
        /*007c*/ 	.word	0xffffffff


	//   ....[8]....
        /*0080*/ 	.word	0xffffffff


	//   ....[9]....
        /*0084*/ 	.word	0xffffffff


	//   ....[10]....
        /*0088*/ 	.word	0xffffffff


	//   ....[11]....
        /*008c*/ 	.word	0xffffffff


	//   ....[12]....
        /*0090*/ 	.word	0xffffffff


	//----- nvinfo : EIATTR_COOP_GROUP_INSTR_OFFSETS
	.align		4
.L_41:
        /*0094*/ 	.byte	0x04, 0x28
        /*0096*/ 	.short	(.L_43 - .L_42)


	//   ....[0]....
.L_42:
        /*0098*/ 	.word	0x00000090


	//   ....[1]....
        /*009c*/ 	.word	0x000004d0


	//   ....[2]....
        /*00a0*/ 	.word	0x00000600


	//   ....[3]....
        /*00a4*/ 	.word	0x00000740


	//   ....[4]....
        /*00a8*/ 	.word	0x00000840


	//   ....[5]....
        /*00ac*/ 	.word	0x000009b0


	//   ....[6]....
        /*00b0*/ 	.word	0x00000b50


	//   ....[7]....
        /*00b4*/ 	.word	0x00001c20


	//   ....[8]....
        /*00b8*/ 	.word	0x000028e0


	//   ....[9]....
        /*00bc*/ 	.word	0x00002af0


	//   ....[10]....
        /*00c0*/ 	.word	0x00002b20


	//   ....[11]....
        /*00c4*/ 	.word	0x00003470


	//   ....[12]....
        /*00c8*/ 	.word	0x000036a0


	//----- nvinfo : EIATTR_VRC_CTA_INIT_COUNT
	.align		4
.L_43:
        /*00cc*/ 	.byte	0x02, 0x4a
        /*00ce*/ 	.byte	0x80
	.zero		1


	//----- nvinfo : EIATTR_SYSCALL_OFFSETS
	.align		4
        /*00d0*/ 	.byte	0x04, 0x46
        /*00d2*/ 	.short	(.L_45 - .L_44)


	//   ....[0]....
.L_44:
        /*00d4*/ 	.word	0x00004ad0


	//   ....[1]....
        /*00d8*/ 	.word	0x00004c10


	//   ....[2]....
        /*00dc*/ 	.word	0x000053b0


	//----- nvinfo : EIATTR_MBARRIER_INSTR_OFFSETS
	.align		4
.L_45:
        /*00e0*/ 	.byte	0x04, 0x39
        /*00e2*/ 	.short	(.L_47 - .L_46)


	//   ....[0]....
.L_46:
        /*00e4*/ 	.word	0x000005b0
        /*00e8*/ 	.word	0x000000ff
        /*00ec*/ 	.word	0x00000000
        /*00f0*/ 	.short	0x0100
        /*00f2*/ 	.byte	0x05
	.zero		1


	//   ....[1]....
        /*00f4*/ 	.word	0x000005c0
        /*00f8*/ 	.word	0x000000ff
        /*00fc*/ 	.word	0x00000010
        /*0100*/ 	.short	0x0100
        /*0102*/ 	.byte	0x05
	.zero		1


	//   ....[2]....
        /*0104*/ 	.word	0x000005d0
        /*0108*/ 	.word	0x000000ff
        /*010c*/ 	.word	0x00000008
        /*0110*/ 	.short	0x0100
        /*0112*/ 	.byte	0x05
	.zero		1


	//   ....[3]....
        /*0114*/ 	.word	0x000005e0
        /*0118*/ 	.word	0x000000ff
        /*011c*/ 	.word	0x00000018
        /*0120*/ 	.short	0x0100
        /*0122*/ 	.byte	0x05
	.zero		1


	//   ....[4]....
        /*0124*/ 	.word	0x00000710
        /*0128*/ 	.word	0x000000ff
        /*012c*/ 	.word	0x00000020
        /*0130*/ 	.short	0x0100
        /*0132*/ 	.byte	0x06
	.zero		1


	//   ....[5]....
        /*0134*/ 	.word	0x00000720
        /*0138*/ 	.word	0x000000ff
        /*013c*/ 	.word	0x00000028
        /*0140*/ 	.short	0x0100
        /*0142*/ 	.byte	0x06
	.zero		1


	//   ....[6]....
        /*0144*/ 	.word	0x00000810
        /*0148*/ 	.word	0x000000ff
        /*014c*/ 	.word	0x00000030
        /*0150*/ 	.short	0x0100
        /*0152*/ 	.byte	0x05
	.zero		1


	//   ....[7]....
        /*0154*/ 	.word	0x00000820
        /*0158*/ 	.word	0x000000ff
        /*015c*/ 	.word	0x00000038
        /*0160*/ 	.short	0x0100
        /*0162*/ 	.byte	0x05
	.zero		1


	//   ....[8]....
        /*0164*/ 	.word	0x00000960
        /*0168*/ 	.word	0x000000ff
        /*016c*/ 	.word	0x00000040
        /*0170*/ 	.short	0x0100
        /*0172*/ 	.byte	0x05
	.zero		1


	//   ....[9]....
        /*0174*/ 	.word	0x00000970
        /*0178*/ 	.word	0x000000ff
        /*017c*/ 	.word	0x00000050
        /*0180*/ 	.short	0x0100
        /*0182*/ 	.byte	0x05
	.zero		1


	//   ....[10]....
        /*0184*/ 	.word	0x00000980
        /*0188*/ 	.word	0x000000ff
        /*018c*/ 	.word	0x00000048
        /*0190*/ 	.short	0x0100
        /*0192*/ 	.byte	0x05
	.zero		1


	//   ....[11]....
        /*0194*/ 	.word	0x00000990
        /*0198*/ 	.word	0x000000ff
        /*019c*/ 	.word	0x00000058
        /*01a0*/ 	.short	0x0100
        /*01a2*/ 	.byte	0x05
	.zero		1


	//   ....[12]....
        /*01a4*/ 	.word	0x00000ac0
        /*01a8*/ 	.word	0x000000ff
        /*01ac*/ 	.word	0x00000060
        /*01b0*/ 	.short	0x0100
        /*01b2*/ 	.byte	0x06
	.zero		1


	//   ....[13]....
        /*01b4*/ 	.word	0x00000ad0
        /*01b8*/ 	.word	0x000000ff
        /*01bc*/ 	.word	0x00000080
        /*01c0*/ 	.short	0x0100
        /*01c2*/ 	.byte	0x06
	.zero		1


	//   ....[14]....
        /*01c4*/ 	.word	0x00000ae0
        /*01c8*/ 	.word	0x000000ff
        /*01cc*/ 	.word	0x00000068
        /*01d0*/ 	.short	0x0100
        /*01d2*/ 	.byte	0x06
	.zero		1


	//   ....[15]....
        /*01d4*/ 	.word	0x00000af0
        /*01d8*/ 	.word	0x000000ff
        /*01dc*/ 	.word	0x00000088
        /*01e0*/ 	.short	0x0100
        /*01e2*/ 	.byte	0x06
	.zero		1


	//   ....[16]....
        /*01e4*/ 	.word	0x00000b00
        /*01e8*/ 	.word	0x000000ff
        /*01ec*/ 	.word	0x00000070
        /*01f0*/ 	.short	0x0100
        /*01f2*/ 	.byte	0x06
	.zero		1


	//   ....[17]....
        /*01f4*/ 	.word	0x00000b10
        /*01f8*/ 	.word	0x000000ff
        /*01fc*/ 	.word	0x00000090
        /*0200*/ 	.short	0x0100
        /*0202*/ 	.byte	0x06
	.zero		1


	//   ....[18]....
        /*0204*/ 	.word	0x00000b20
        /*0208*/ 	.word	0x000000ff
        /*020c*/ 	.word	0x00000078
        /*0210*/ 	.short	0x0100
        /*0212*/ 	.byte	0x06
	.zero		1


	//   ....[19]....
        /*0214*/ 	.word	0x00000b30
        /*0218*/ 	.word	0x000000ff
        /*021c*/ 	.word	0x00000098
        /*0220*/ 	.short	0x0100
        /*0222*/ 	.byte	0x06
	.zero		1


	//   ....[20]....
        /*0224*/ 	.word	0x00000c20
        /*0228*/ 	.word	0x000000ff
        /*022c*/ 	.word	0x000000a0
        /*0230*/ 	.short	0x0100
        /*0232*/ 	.byte	0x05
	.zero		1


	//   ....[21]....
        /*0234*/ 	.word	0x00000c30
        /*0238*/ 	.word	0x000000ff
        /*023c*/ 	.word	0x000000b0
        /*0240*/ 	.short	0x0100
        /*0242*/ 	.byte	0x05
	.zero		1


	//   ....[22]....
        /*0244*/ 	.word	0x00000c40
        /*0248*/ 	.word	0x000000ff
        /*024c*/ 	.word	0x000000a8
        /*0250*/ 	.short	0x0100
        /*0252*/ 	.byte	0x05
	.zero		1


	//   ....[23]....
        /*0254*/ 	.word	0x00000c50
        /*0258*/ 	.word	0x000000ff
        /*025c*/ 	.word	0x000000b8
        /*0260*/ 	.short	0x0100
        /*0262*/ 	.byte	0x05
	.zero		1


	//   ....[24]....
        /*0264*/ 	.word	0x00001520
        /*0268*/ 	.word	0x00000003
        /*026c*/ 	.word	0x000000b0
        /*0270*/ 	.short	0x010a
        /*0272*/ 	.byte	0xff
	.zero		1


	//   ....[25]....
        /*0274*/ 	.word	0x00001550
        /*0278*/ 	.word	0x00000003
        /*027c*/ 	.word	0x000000a0
        /*0280*/ 	.short	0x0101
        /*0282*/ 	.byte	0xff
	.zero		1


	//   ....[26]....
        /*0284*/ 	.word	0x00001620
        /*0288*/ 	.word	0x000000ff
        /*028c*/ 	.word	0x00000010
        /*0290*/ 	.short	0x010a
        /*0292*/ 	.byte	0x08
	.zero		1


	//   ....[27]....
        /*0294*/ 	.word	0x000016c0
        /*0298*/ 	.word	0x000000ff
        /*029c*/ 	.word	0x00000010
        /*02a0*/ 	.short	0x010a
        /*02a2*/ 	.byte	0x21
	.zero		1


	//   ....[28]....
        /*02a4*/ 	.word	0x00001810
        /*02a8*/ 	.word	0x000000ff
        /*02ac*/ 	.word	0x00000010
        /*02b0*/ 	.short	0x010a
        /*02b2*/ 	.byte	0x08
	.zero		1


	//   ....[29]....
        /*02b4*/ 	.word	0x00001920
        /*02b8*/ 	.word	0x000000ff
        /*02bc*/ 	.word	0x00000038
        /*02c0*/ 	.short	0x0101
        /*02c2*/ 	.byte	0x04
	.zero		1


	//   ....[30]....
        /*02c4*/ 	.word	0x00001940
        /*02c8*/ 	.word	0x000000ff
        /*02cc*/ 	.word	0x00000010
        /*02d0*/ 	.short	0x010a
        /*02d2*/ 	.byte	0x08
	.zero		1


	//   ....[31]....
        /*02d4*/ 	.word	0x000019c0
        /*02d8*/ 	.word	0x000000ff
        /*02dc*/ 	.word	0x00000010
        /*02e0*/ 	.short	0x010a
        /*02e2*/ 	.byte	0x11
	.zero		1


	//   ....[32]....
        /*02e4*/ 	.word	0x00001b10
        /*02e8*/ 	.word	0x000000ff
        /*02ec*/ 	.word	0x00000010
        /*02f0*/ 	.short	0x010a
        /*02f2*/ 	.byte	0x08
	.zero		1


	//   ....[33]....
        /*02f4*/ 	.word	0x00001c50
        /*02f8*/ 	.word	0x00000002
        /*02fc*/ 	.word	0x00000040
        /*0300*/ 	.short	0x010a
        /*0302*/ 	.byte	0xff
	.zero		1


	//   ....[34]....
        /*0304*/ 	.word	0x00001d10
        /*0308*/ 	.word	0x00000002
        /*030c*/ 	.word	0x00000000
        /*0310*/ 	.short	0x0101
        /*0312*/ 	.byte	0xff
	.zero		1


	//   ....[35]....
        /*0314*/ 	.word	0x00002270
        /*0318*/ 	.word	0x000000ff
        /*031c*/ 	.word	0x00000000
        /*0320*/ 	.short	0x010a
        /*0322*/ 	.byte	0x04
	.zero		1


	//   ....[36]....
        /*0324*/ 	.word	0x00002310
        /*0328*/ 	.word	0x00000000
        /*032c*/ 	.word	0x00000000
        /*0330*/ 	.short	0x010a
        /*0332*/ 	.byte	0xff
	.zero		1


	//   ....[37]....
        /*0334*/ 	.word	0x00002430
        /*0338*/ 	.word	0x00000000
        /*033c*/ 	.word	0x000000a0
        /*0340*/ 	.short	0x010a
        /*0342*/ 	.byte	0xff
	.zero		1


	//   ....[38]....
        /*0344*/ 	.word	0x00002490
        /*0348*/ 	.word	0x00000004
        /*034c*/ 	.word	0x00000000
        /*0350*/ 	.short	0x0101
        /*0352*/ 	.byte	0xff
	.zero		1


	//   ....[39]....
        /*0354*/ 	.word	0x000024b0
        /*0358*/ 	.word	0x000000ff
        /*035c*/ 	.word	0x00000050
        /*0360*/ 	.short	0x010a
        /*0362*/ 	.byte	0x05
	.zero		1


	//   ....[40]....
        /*0364*/ 	.word	0x000025d0
        /*0368*/ 	.word	0x00000000
        /*036c*/ 	.word	0x00000040
        /*0370*/ 	.short	0x010a
        /*0372*/ 	.byte	0xff
	.zero		1


	//   ....[41]....
        /*0374*/ 	.word	0x000026e0
        /*0378*/ 	.word	0x00000000
        /*037c*/ 	.word	0x00000000
        /*0380*/ 	.short	0x0101
        /*0382*/ 	.byte	0xff
	.zero		1


	//   ....[42]....
        /*0384*/ 	.word	0x00002770
        /*0388*/ 	.word	0x000000ff
        /*038c*/ 	.word	0x00000050
        /*0390*/ 	.short	0x0106
        /*0392*/ 	.byte	0x05
	.zero		1


	//   ....[43]....
        /*0394*/ 	.word	0x00002790
        /*0398*/ 	.word	0x000000ff
        /*039c*/ 	.word	0x00000050
        /*03a0*/ 	.short	0x010a
        /*03a2*/ 	.byte	0x05
	.zero		1


	//   ....[44]....
        /*03a4*/ 	.word	0x00002820
        /*03a8*/ 	.word	0x000000ff
        /*03ac*/ 	.word	0x00000050
        /*03b0*/ 	.short	0x0106
        /*03b2*/ 	.byte	0x04
	.zero		1


	//   ....[45]....
        /*03b4*/ 	.word	0x00002860
        /*03b8*/ 	.word	0x00000000
        /*03bc*/ 	.word	0x00000050
        /*03c0*/ 	.short	0x010a
        /*03c2*/ 	.byte	0xff
	.zero		1


	//   ....[46]....
        /*03c4*/ 	.word	0x00002d60
        /*03c8*/ 	.word	0x00000000
        /*03cc*/ 	.word	0x00000040
        /*03d0*/ 	.short	0x010a
        /*03d2*/ 	.byte	0xff
	.zero		1


	//   ....[47]....
        /*03d4*/ 	.word	0x00002e70
        /*03d8*/ 	.word	0x00000003
        /*03dc*/ 	.word	0x00000000
        /*03e0*/ 	.short	0x0101
        /*03e2*/ 	.byte	0xff
	.zero		1


	//   ....[48]....
        /*03e4*/ 	.word	0x00002e80
        /*03e8*/ 	.word	0x000000ff
        /*03ec*/ 	.word	0x00000000
        /*03f0*/ 	.short	0x010a
        /*03f2*/ 	.byte	0x04
	.zero		1


	//   ....[49]....
        /*03f4*/ 	.word	0x00002ea0
        /*03f8*/ 	.word	0x000000ff
        /*03fc*/ 	.word	0x00000080
        /*0400*/ 	.short	0x010a
        /*0402*/ 	.byte	0x08
	.zero		1


	//   ....[50]....
        /*0404*/ 	.word	0x00002f70
        /*0408*/ 	.word	0x000000ff
        /*040c*/ 	.word	0x00000000
        /*0410*/ 	.short	0x010a
        /*0412*/ 	.byte	0x07
	.zero		1


	//   ....[51]....
        /*0414*/ 	.word	0x000030b0
        /*0418*/ 	.word	0x000000ff
        /*041c*/ 	.word	0x00000000
        /*0420*/ 	.short	0x010a
        /*0422*/ 	.byte	0x04
	.zero		1


	//   ....[52]....
        /*0424*/ 	.word	0x000032a0
        /*0428*/ 	.word	0x000000ff
        /*042c*/ 	.word	0x00000000
        /*0430*/ 	.short	0x010a
        /*0432*/ 	.byte	0x05
	.zero		1


	//   ....[53]....
        /*0434*/ 	.word	0x00003330
        /*0438*/ 	.word	0x000000ff
        /*043c*/ 	.word	0x00000000
        /*0440*/ 	.short	0x010a
        /*0442*/ 	.byte	0x05
	.zero		1


	//   ....[54]....
        /*0444*/ 	.word	0x000033c0
        /*0448*/ 	.word	0x000000ff
        /*044c*/ 	.word	0x00000000
        /*0450*/ 	.short	0x010a
        /*0452*/ 	.byte	0x05
	.zero		1


	//   ....[55]....
        /*0454*/ 	.word	0x00003450
        /*0458*/ 	.word	0x000000ff
        /*045c*/ 	.word	0x00000000
        /*0460*/ 	.short	0x010a
        /*0462*/ 	.byte	0x07
	.zero		1


	//   ....[56]....
        /*0464*/ 	.word	0x00003890
        /*0468*/ 	.word	0x00000000
        /*046c*/ 	.word	0x00000040
        /*0470*/ 	.short	0x010a
        /*0472*/ 	.byte	0xff
	.zero		1


	//   ....[57]....
        /*0474*/ 	.word	0x00003980
        /*0478*/ 	.word	0x00000000
        /*047c*/ 	.word	0x00000000
        /*0480*/ 	.short	0x0101
        /*0482*/ 	.byte	0xff
	.zero		1


	//   ....[58]....
        /*0484*/ 	.word	0x00003ca0
        /*0488*/ 	.word	0x000000ff
        /*048c*/ 	.word	0x00000038
        /*0490*/ 	.short	0x010a
        /*0492*/ 	.byte	0x06
	.zero		1


	//   ....[59]....
        /*0494*/ 	.word	0x00003e20
        /*0498*/ 	.word	0x000000ff
        /*049c*/ 	.word	0x00000028
        /*04a0*/ 	.short	0x010a
        /*04a2*/ 	.byte	0x06
	.zero		1


	//   ....[60]....
        /*04a4*/ 	.word	0x00004150
        /*04a8*/ 	.word	0x000000ff
        /*04ac*/ 	.word	0x00000020
        /*04b0*/ 	.short	0x010b
        /*04b2*/ 	.byte	0x06
	.zero		1


	//   ....[61]....
        /*04b4*/ 	.word	0x00004170
        /*04b8*/ 	.word	0x000000ff
        /*04bc*/ 	.word	0x00000000
        /*04c0*/ 	.short	0x0101
        /*04c2*/ 	.byte	0x25
	.zero		1


	//   ....[62]....
        /*04c4*/ 	.word	0x000041b0
        /*04c8*/ 	.word	0x00000000
        /*04cc*/ 	.word	0x00000028
        /*04d0*/ 	.short	0x010a
        /*04d2*/ 	.byte	0xff
	.zero		1


	//   ....[63]....
        /*04d4*/ 	.word	0x000044e0
        /*04d8*/ 	.word	0x00000000
        /*04dc*/ 	.word	0x00000040
        /*04e0*/ 	.short	0x010a
        /*04e2*/ 	.byte	0xff
	.zero		1


	//   ....[64]....
        /*04e4*/ 	.word	0x000045f0
        /*04e8*/ 	.word	0x00000000
        /*04ec*/ 	.word	0x00000000
        /*04f0*/ 	.short	0x0101
        /*04f2*/ 	.byte	0xff
	.zero		1


	//   ....[65]....
        /*04f4*/ 	.word	0x00004f90
        /*04f8*/ 	.word	0x000000ff
        /*04fc*/ 	.word	0x00000020
        /*0500*/ 	.short	0x010a
        /*0502*/ 	.byte	0x2b
	.zero		1


	//   ....[66]....
        /*0504*/ 	.word	0x00004fa0
        /*0508*/ 	.word	0x0000009c
        /*050c*/ 	.word	0x00000060
        /*0510*/ 	.short	0x010a
        /*0512*/ 	.byte	0xff
	.zero		1


	//   ....[67]....
        /*0514*/ 	.word	0x00005130
        /*0518*/ 	.word	0x000000ff
        /*051c*/ 	.word	0x00000020
        /*0520*/ 	.short	0x010a
        /*0522*/ 	.byte	0x2b
	.zero		1


	//   ....[68]....
        /*0524*/ 	.word	0x00005230
        /*0528*/ 	.word	0x000000ff
        /*052c*/ 	.word	0x00000000
        /*0530*/ 	.short	0x0101
        /*0532*/ 	.byte	0x04
	.zero		1


	//   ....[69]....
        /*0534*/ 	.word	0x00005290
        /*0538*/ 	.word	0x0000009c
        /*053c*/ 	.word	0x00000060
        /*0540*/ 	.short	0x010a
        /*0542*/ 	.byte	0xff
	.zero		1


	//   ....[70]....
        /*0544*/ 	.word	0x00005650
        /*0548*/ 	.word	0x000000ff
        /*054c*/ 	.word	0x00000000
        /*0550*/ 	.short	0x0101
        /*0552*/ 	.byte	0x05
	.zero		1


	//   ....[71]....
        /*0554*/ 	.word	0x00006700
        /*0558*/ 	.word	0x00000003
        /*055c*/ 	.word	0x000000b0
        /*0560*/ 	.short	0x010a
        /*0562*/ 	.byte	0xff
	.zero		1


	//   ....[72]....
        /*0564*/ 	.word	0x00006760
        /*0568*/ 	.word	0x00000002
        /*056c*/ 	.word	0x00000010
        /*0570*/ 	.short	0x010a
        /*0572*/ 	.byte	0xff
	.zero		1


	//   ....[73]....
        /*0574*/ 	.word	0x000067c0
        /*0578*/ 	.word	0x00000002
        /*057c*/ 	.word	0x00000010
        /*0580*/ 	.short	0x010a
        /*0582*/ 	.byte	0xff
	.zero		1


	//   ....[74]....
        /*0584*/ 	.word	0x00006810
        /*0588*/ 	.word	0x00000002
        /*058c*/ 	.word	0x00000040
        /*0590*/ 	.short	0x010a
        /*0592*/ 	.byte	0xff
	.zero		1


	//   ....[75]....
        /*0594*/ 	.word	0x00006870
        /*0598*/ 	.word	0x00000000
        /*059c*/ 	.word	0x00000000
        /*05a0*/ 	.short	0x010a
        /*05a2*/ 	.byte	0xff
	.zero		1


	//   ....[76]....
        /*05a4*/ 	.word	0x000068c0
        /*05a8*/ 	.word	0x00000000
        /*05ac*/ 	.word	0x000000a0
        /*05b0*/ 	.short	0x010a
        /*05b2*/ 	.byte	0xff
	.zero		1


	//   ....[77]....
        /*05b4*/ 	.word	0x00006920
        /*05b8*/ 	.word	0x00000000
        /*05bc*/ 	.word	0x00000050
        /*05c0*/ 	.short	0x010a
        /*05c2*/ 	.byte	0xff
	.zero		1


	//   ....[78]....
        /*05c4*/ 	.word	0x00006970
        /*05c8*/ 	.word	0x00000000
        /*05cc*/ 	.word	0x00000040
        /*05d0*/ 	.short	0x010a
        /*05d2*/ 	.byte	0xff
	.zero		1


	//   ....[79]....
        /*05d4*/ 	.word	0x000069d0
        /*05d8*/ 	.word	0x00000000
        /*05dc*/ 	.word	0x00000050
        /*05e0*/ 	.short	0x010a
        /*05e2*/ 	.byte	0xff
	.zero		1


	//   ....[80]....
        /*05e4*/ 	.word	0x00006a20
        /*05e8*/ 	.word	0x00000000
        /*05ec*/ 	.word	0x00000040
        /*05f0*/ 	.short	0x010a
        /*05f2*/ 	.byte	0xff
	.zero		1


	//   ....[81]....
        /*05f4*/ 	.word	0x00006a80
        /*05f8*/ 	.word	0x00000003
        /*05fc*/ 	.word	0x00000080
        /*0600*/ 	.short	0x010a
        /*0602*/ 	.byte	0xff
	.zero		1


	//   ....[82]....
        /*0604*/ 	.word	0x00006ae0
        /*0608*/ 	.word	0x00000000
        /*060c*/ 	.word	0x00000000
        /*0610*/ 	.short	0x010a
        /*0612*/ 	.byte	0xff
	.zero		1


	//   ....[83]....
        /*0614*/ 	.word	0x00006b40
        /*0618*/ 	.word	0x00000000
        /*061c*/ 	.word	0x00000000
        /*0620*/ 	.short	0x010a
        /*0622*/ 	.byte	0xff
	.zero		1


	//   ....[84]....
        /*0624*/ 	.word	0x00006ba0
        /*0628*/ 	.word	0x00000000
        /*062c*/ 	.word	0x00000000
        /*0630*/ 	.short	0x010a
        /*0632*/ 	.byte	0xff
	.zero		1


	//   ....[85]....
        /*0634*/ 	.word	0x00006c00
        /*0638*/ 	.word	0x00000000
        /*063c*/ 	.word	0x00000000
        /*0640*/ 	.short	0x010a
        /*0642*/ 	.byte	0xff
	.zero		1


	//   ....[86]....
        /*0644*/ 	.word	0x00006c60
        /*0648*/ 	.word	0x00000000
        /*064c*/ 	.word	0x00000000
        /*0650*/ 	.short	0x010a
        /*0652*/ 	.byte	0xff
	.zero		1


	//   ....[87]....
        /*0654*/ 	.word	0x00006cb0
        /*0658*/ 	.word	0x00000000
        /*065c*/ 	.word	0x00000040
        /*0660*/ 	.short	0x010a
        /*0662*/ 	.byte	0xff
	.zero		1


	//   ....[88]....
        /*0664*/ 	.word	0x00006d10
        /*0668*/ 	.word	0x00000000
        /*066c*/ 	.word	0x00000038
        /*0670*/ 	.short	0x010a
        /*0672*/ 	.byte	0xff
	.zero		1


	//   ....[89]....
        /*0674*/ 	.word	0x00006d70
        /*0678*/ 	.word	0x00000003
        /*067c*/ 	.word	0x00000028
        /*0680*/ 	.short	0x010a
        /*0682*/ 	.byte	0xff
	.zero		1


	//   ....[90]....
        /*0684*/ 	.word	0x00006dc0
        /*0688*/ 	.word	0x00000000
        /*068c*/ 	.word	0x00000040
        /*0690*/ 	.short	0x010a
        /*0692*/ 	.byte	0xff
	.zero		1


	//   ....[91]....
        /*0694*/ 	.word	0x00006e20
        /*0698*/ 	.word	0x00000000
        /*069c*/ 	.word	0x00000020
        /*06a0*/ 	.short	0x010a
        /*06a2*/ 	.byte	0xff
	.zero		1


	//   ....[92]....
        /*06a4*/ 	.word	0x00006e70
        /*06a8*/ 	.word	0x0000009c
        /*06ac*/ 	.word	0x00000060
        /*06b0*/ 	.short	0x010a
        /*06b2*/ 	.byte	0xff
	.zero		1


	//----- nvinfo : EIATTR_NUM_MBARRIERS
	.align		4
.L_47:
        /*06b4*/ 	.byte	0x03, 0x38
        /*06b6*/ 	.short	0x0018


	//----- nvinfo : EIATTR_EXIT_INSTR_OFFSETS
	.align		4
        /*06b8*/ 	.byte	0x04, 0x1c
        /*06ba*/ 	.short	(.L_49 - .L_48)


	//   ....[0]....
.L_48:
        /*06bc*/ 	.word	0x00002340


	//   ....[1]....
        /*06c0*/ 	.word	0x00002830


	//   ....[2]....
        /*06c4*/ 	.word	0x00002890


	//   ....[3]....
        /*06c8*/ 	.word	0x000036b0


	//   ....[4]....
        /*06cc*/ 	.word	0x000041e0


	//   ....[5]....
        /*06d0*/ 	.word	0x00004220


	//   ....[6]....
        /*06d4*/ 	.word	0x000066f0


	//----- nvinfo : EIATTR_MAX_THREADS
	.align		4
.L_49:
        /*06d8*/ 	.byte	0x04, 0x05
        /*06da*/ 	.short	(.L_51 - .L_50)
.L_50:
        /*06dc*/ 	.word	0x00000100
        /*06e0*/ 	.word	0x00000001
        /*06e4*/ 	.word	0x00000001


	//----- nvinfo : EIATTR_CRS_STACK_SIZE
	.align		4
.L_51:
        /*06e8*/ 	.byte	0x04, 0x1e
        /*06ea*/ 	.short	(.L_53 - .L_52)
.L_52:
        /*06ec*/ 	.word	0x00000000


	//----- nvinfo : EIATTR_CBANK_PARAM_SIZE
	.align		4
.L_53:
        /*06f0*/ 	.byte	0x03, 0x19
        /*06f2*/ 	.short	0x0800


	//----- nvinfo : EIATTR_PARAM_CBANK
	.align		4
        /*06f4*/ 	.byte	0x04, 0x0a
        /*06f6*/ 	.short	(.L_55 - .L_54)
	.align		4
.L_54:
        /*06f8*/ 	.word	index@(.nv.constant0._ZN7cutlass13device_kernelINS_4gemm6kernel13GemmUniversalIN4cute5tupleIJiiiiEEENS1_10collective13CollectiveMmaINS1_35MainloopSm100TmaUmmaWarpSpecializedILi2ELi2ELi4ENS5_IJNS4_1CILi1EEESB_SB_EEEEENS5_IJNSA_ILi128EEENSA_ILi64EEESF_EEENS_12float_e4m3_tENS5_IJlSB_lEEESH_SI_NS4_8TiledMMAINS4_8MMA_AtomIJNS4_10MMA_TraitsINS4_19SM100_MMA_F8F6F4_SSEJSH_SH_fSE_SF_NS4_17integral_constantINS4_4UMMA5MajorELSP_0EEESQ_NSN_INSO_7ScaleInELSR_0EEESS_EEEEEENS4_6LayoutISC_NS5_IJNSA_ILi0EEESW_SW_EEEEENS5_IJNS4_10UnderscoreESZ_SZ_EEEEENS4_13SM90_TMA_LOADENS4_14ComposedLayoutINS4_7SwizzleILi2ELi4ELi3EEENS4_18smem_ptr_flag_bitsILi8EEENSV_INS5_IJNSA_ILi8EEESF_EEENS5_IJSF_SB_EEEEEEEvNS4_8identityES12_S1C_vS1D_EENS_8epilogue10collective18CollectiveEpilogueINS1F_23Sm100TmaWarpSpecializedILi1ELi1ELi64ELb0ELb0EEEJSG_NS5_IJNSV_ISE_SB_EENSV_ISF_SB_EEEEESH_SI_SH_SI_NS1F_6fusion15FusionCallbacksIS1J_NS1N_17LinearCombinationISH_fSH_fLNS_15FloatRoundStyleE2EEESG_S1M_JEEENS4_5SM1004TMEM4LOAD26SM100_TMEM_LOAD_32dp32b64xES12_S1C_NS4_39AutoVectorizingCopyWithAssumedAlignmentILi128EEENS4_14SM90_TMA_STOREES1C_S1Y_S1Y_EEEvvEEEEvNT_6ParamsE)
        /*06fc*/ 	.short	0x0380
        /*06fe*/ 	.short	0x0800


	//----- nvinfo : EIATTR_SW_WAR
	.align		4
.L_55:
        /*0700*/ 	.byte	0x04, 0x36
        /*0702*/ 	.short	(.L_57 - .L_56)
.L_56:
        /*0704*/ 	.word	0x00000008
.L_57:


//--------------------- .nv.callgraph             --------------------------
	.section	.nv.callgraph,"",@"SHT_CUDA_CALLGRAPH"
	.align	4
	.sectionentsize	8
	.align		4
        /*0000*/ 	.word	0x00000000
	.align		4
        /*0004*/ 	.word	0xffffffff
	.align		4
        /*0008*/ 	.word	index@(_ZN7cutlass13device_kernelINS_4gemm6kernel13GemmUniversalIN4cute5tupleIJiiiiEEENS1_10collective13CollectiveMmaINS1_35MainloopSm100TmaUmmaWarpSpecializedILi2ELi2ELi4ENS5_IJNS4_1CILi1EEESB_SB_EEEEENS5_IJNSA_ILi128EEENSA_ILi64EEESF_EEENS_12float_e4m3_tENS5_IJlSB_lEEESH_SI_NS4_8TiledMMAINS4_8MMA_AtomIJNS4_10MMA_TraitsINS4_19SM100_MMA_F8F6F4_SSEJSH_SH_fSE_SF_NS4_17integral_constantINS4_4UMMA5MajorELSP_0EEESQ_NSN_INSO_7ScaleInELSR_0EEESS_EEEEEENS4_6LayoutISC_NS5_IJNSA_ILi0EEESW_SW_EEEEENS5_IJNS4_10UnderscoreESZ_SZ_EEEEENS4_13SM90_TMA_LOADENS4_14ComposedLayoutINS4_7SwizzleILi2ELi4ELi3EEENS4_18smem_ptr_flag_bitsILi8EEENSV_INS5_IJNSA_ILi8EEESF_EEENS5_IJSF_SB_EEEEEEEvNS4_8identityES12_S1C_vS1D_EENS_8epilogue10collective18CollectiveEpilogueINS1F_23Sm100TmaWarpSpecializedILi1ELi1ELi64ELb0ELb0EEEJSG_NS5_IJNSV_ISE_SB_EENSV_ISF_SB_EEEEESH_SI_SH_SI_NS1F_6fusion15FusionCallbacksIS1J_NS1N_17LinearCombinationISH_fSH_fLNS_15FloatRoundStyleE2EEESG_S1M_JEEENS4_5SM1004TMEM4LOAD26SM100_TMEM_LOAD_32dp32b64xES12_S1C_NS4_39AutoVectorizingCopyWithAssumedAlignmentILi128EEENS4_14SM90_TMA_STOREES1C_S1Y_S1Y_EEEvvEEEEvNT_6ParamsE)
	.align		4
        /*000c*/ 	.word	index@(__assertfail)
	.align		4
        /*0010*/ 	.word	0x00000000
	.align		4
        /*0014*/ 	.word	0xfffffffe
	.align		4
        /*0018*/ 	.word	0x00000000
	.align		4
        /*001c*/ 	.word	0xfffffffd
	.align		4
        /*0020*/ 	.word	0x00000000
	.align		4
        /*0024*/ 	.word	0xfffffffc


//--------------------- .nv.constant4             --------------------------
	.section	.nv.constant4,"a",@progbits
	.align	8
	.align		8
.nv.constant4:
        /*0000*/ 	.dword	__assertfail
	.align		8
        /*0008*/ 	.dword	__unnamed_1
	.align		8
        /*0010*/ 	.dword	__unnamed_2
	.align		8
        /*0018*/ 	.dword	_ZN40_INTERNAL_c5f382a6_4_k_cu_7be9d3dd_316454cuda3std3__45__cpo5beginE
	.align		8
        /*0020*/ 	.dword	_ZN40_INTERNAL_c5f382a6_4_k_cu_7be9d3dd_316454cuda3std3__45__cpo3endE
	.align		8
        /*0028*/ 	.dword	_ZN40_INTERNAL_c5f382a6_4_k_cu_7be9d3dd_316454cuda3std3__45__cpo6cbeginE
	.align		8
        /*0030*/ 	.dword	_ZN40_INTERNAL_c5f382a6_4_k_cu_7be9d3dd_316454cuda3std3__45__cpo4cendE
	.align		8
        /*0038*/ 	.dword	_ZN40_INTERNAL_c5f382a6_4_k_cu_7be9d3dd_316454cuda3std3__442_GLOBAL__N__c5f382a6_4_k_cu_7be9d3dd_316456ignoreE
	.align		8
        /*0040*/ 	.dword	_ZN40_INTERNAL_c5f382a6_4_k_cu_7be9d3dd_316454cuda3std3__419piecewise_constructE
	.align		8
        /*0048*/ 	.dword	_ZN40_INTERNAL_c5f382a6_4_k_cu_7be9d3dd_316454cuda3std3__48in_placeE
	.align		8
        /*0050*/ 	.dword	_ZN40_INTERNAL_c5f382a6_4_k_cu_7be9d3dd_316454cuda3std6ranges3__45__cpo4swapE
	.align		8
        /*0058*/ 	.dword	_ZN40_INTERNAL_c5f382a6_4_k_cu_7be9d3dd_316454cuda3std6ranges3__45__cpo9iter_moveE
	.align		8
        /*0060*/ 	.dword	_ZN40_INTERNAL_c5f382a6_4_k_cu_7be9d3dd_316454cute7productE
	.align		8
        /*0068*/ 	.dword	_ZN40_INTERNAL_c5f382a6_4_k_cu_7be9d3dd_316454cute1_E
	.align		8
        /*0070*/ 	.dword	$str$25
	.align		8
        /*0078*/ 	.dword	$str$26
	.align		8
        /*0080*/ 	.dword	$str$27
	.align		8
        /*0088*/ 	.dword	$str$28


//--------------------- .text._ZN7cutlass13device_kernelINS_4gemm6kernel13GemmUniversalIN4cute5tupleIJiiiiEEENS1_10collective13CollectiveMmaINS1_35MainloopSm100TmaUmmaWarpSpecializedILi2ELi2ELi4ENS5_IJNS4_1CILi1EEESB_SB_EEEEENS5_IJNSA_ILi128EEENSA_ILi64EEESF_EEENS_12float_e4m3_tENS5_IJlSB_lEEESH_SI_NS4_8TiledMMAINS4_8MMA_AtomIJNS4_10MMA_TraitsINS4_19SM100_MMA_F8F6F4_SSEJSH_SH_fSE_SF_NS4_17integral_constantINS4_4UMMA5MajorELSP_0EEESQ_NSN_INSO_7ScaleInELSR_0EEESS_EEEEEENS4_6LayoutISC_NS5_IJNSA_ILi0EEESW_SW_EEEEENS5_IJNS4_10UnderscoreESZ_SZ_EEEEENS4_13SM90_TMA_LOADENS4_14ComposedLayoutINS4_7SwizzleILi2ELi4ELi3EEENS4_18smem_ptr_flag_bitsILi8EEENSV_INS5_IJNSA_ILi8EEESF_EEENS5_IJSF_SB_EEEEEEEvNS4_8identityES12_S1C_vS1D_EENS_8epilogue10collective18CollectiveEpilogueINS1F_23Sm100TmaWarpSpecializedILi1ELi1ELi64ELb0ELb0EEEJSG_NS5_IJNSV_ISE_SB_EENSV_ISF_SB_EEEEESH_SI_SH_SI_NS1F_6fusion15FusionCallbacksIS1J_NS1N_17LinearCombinationISH_fSH_fLNS_15FloatRoundStyleE2EEESG_S1M_JEEENS4_5SM1004TMEM4LOAD26SM100_TMEM_LOAD_32dp32b64xES12_S1C_NS4_39AutoVectorizingCopyWithAssumedAlignmentILi128EEENS4_14SM90_TMA_STOREES1C_S1Y_S1Y_EEEvvEEEEvNT_6ParamsE --------------------------
	.section	.text._ZN7cutlass13device_kernelINS_4gemm6kernel13GemmUniversalIN4cute5tupleIJiiiiEEENS1_10collective13CollectiveMmaINS1_35MainloopSm100TmaUmmaWarpSpecializedILi2ELi2ELi4ENS5_IJNS4_1CILi1EEESB_SB_EEEEENS5_IJNSA_ILi128EEENSA_ILi64EEESF_EEENS_12float_e4m3_tENS5_IJlSB_lEEESH_SI_NS4_8TiledMMAINS4_8MMA_AtomIJNS4_10MMA_TraitsINS4_19SM100_MMA_F8F6F4_SSEJSH_SH_fSE_SF_NS4_17integral_constantINS4_4UMMA5MajorELSP_0EEESQ_NSN_INSO_7ScaleInELSR_0EEESS_EEEEEENS4_6LayoutISC_NS5_IJNSA_ILi0EEESW_SW_EEEEENS5_IJNS4_10UnderscoreESZ_SZ_EEEEENS4_13SM90_TMA_LOADENS4_14ComposedLayoutINS4_7SwizzleILi2ELi4ELi3EEENS4_18smem_ptr_flag_bitsILi8EEENSV_INS5_IJNSA_ILi8EEESF_EEENS5_IJSF_SB_EEEEEEEvNS4_8identityES12_S1C_vS1D_EENS_8epilogue10collective18CollectiveEpilogueINS1F_23Sm100TmaWarpSpecializedILi1ELi1ELi64ELb0ELb0EEEJSG_NS5_IJNSV_ISE_SB_EENSV_ISF_SB_EEEEESH_SI_SH_SI_NS1F_6fusion15FusionCallbacksIS1J_NS1N_17LinearCombinationISH_fSH_fLNS_15FloatRoundStyleE2EEESG_S1M_JEEENS4_5SM1004TMEM4LOAD26SM100_TMEM_LOAD_32dp32b64xES12_S1C_NS4_39AutoVectorizingCopyWithAssumedAlignmentILi128EEENS4_14SM90_TMA_STOREES1C_S1Y_S1Y_EEEvvEEEEvNT_6ParamsE,"ax",@progbits
	.align	128
.text._ZN7cutlass13device_kernelINS_4gemm6kernel13GemmUniversalIN4cute5tupleIJiiiiEEENS1_10collective13CollectiveMmaINS1_35MainloopSm100TmaUmmaWarpSpecializedILi2ELi2ELi4ENS5_IJNS4_1CILi1EEESB_SB_EEEEENS5_IJNSA_ILi128EEENSA_ILi64EEESF_EEENS_12float_e4m3_tENS5_IJlSB_lEEESH_SI_NS4_8TiledMMAINS4_8MMA_AtomIJNS4_10MMA_TraitsINS4_19SM100_MMA_F8F6F4_SSEJSH_SH_fSE_SF_NS4_17integral_constantINS4_4UMMA5MajorELSP_0EEESQ_NSN_INSO_7ScaleInELSR_0EEESS_EEEEEENS4_6LayoutISC_NS5_IJNSA_ILi0EEESW_SW_EEEEENS5_IJNS4_10UnderscoreESZ_SZ_EEEEENS4_13SM90_TMA_LOADENS4_14ComposedLayoutINS4_7SwizzleILi2ELi4ELi3EEENS4_18smem_ptr_flag_bitsILi8EEENSV_INS5_IJNSA_ILi8EEESF_EEENS5_IJSF_SB_EEEEEEEvNS4_8identityES12_S1C_vS1D_EENS_8epilogue10collective18CollectiveEpilogueINS1F_23Sm100TmaWarpSpecializedILi1ELi1ELi64ELb0ELb0EEEJSG_NS5_IJNSV_ISE_SB_EENSV_ISF_SB_EEEEESH_SI_SH_SI_NS1F_6fusion15FusionCallbacksIS1J_NS1N_17LinearCombinationISH_fSH_fLNS_15FloatRoundStyleE2EEESG_S1M_JEEENS4_5SM1004TMEM4LOAD26SM100_TMEM_LOAD_32dp32b64xES12_S1C_NS4_39AutoVectorizingCopyWithAssumedAlignmentILi128EEENS4_14SM90_TMA_STOREES1C_S1Y_S1Y_EEEvvEEEEvNT_6ParamsE:
        .type           _ZN7cutlass13device_kernelINS_4gemm6kernel13GemmUniversalIN4cute5tupleIJiiiiEEENS1_10collective13CollectiveMmaINS1_35MainloopSm100TmaUmmaWarpSpecializedILi2ELi2ELi4ENS5_IJNS4_1CILi1EEESB_SB_EEEEENS5_IJNSA_ILi128EEENSA_ILi64EEESF_EEENS_12float_e4m3_tENS5_IJlSB_lEEESH_SI_NS4_8TiledMMAINS4_8MMA_AtomIJNS4_10MMA_TraitsINS4_19SM100_MMA_F8F6F4_SSEJSH_SH_fSE_SF_NS4_17integral_constantINS4_4UMMA5MajorELSP_0EEESQ_NSN_INSO_7ScaleInELSR_0EEESS_EEEEEENS4_6LayoutISC_NS5_IJNSA_ILi0EEESW_SW_EEEEENS5_IJNS4_10UnderscoreESZ_SZ_EEEEENS4_13SM90_TMA_LOADENS4_14ComposedLayoutINS4_7SwizzleILi2ELi4ELi3EEENS4_18smem_ptr_flag_bitsILi8EEENSV_INS5_IJNSA_ILi8EEESF_EEENS5_IJSF_SB_EEEEEEEvNS4_8identityES12_S1C_vS1D_EENS_8epilogue10collective18CollectiveEpilogueINS1F_23Sm100TmaWarpSpecializedILi1ELi1ELi64ELb0ELb0EEEJSG_NS5_IJNSV_ISE_SB_EENSV_ISF_SB_EEEEESH_SI_SH_SI_NS1F_6fusion15FusionCallbacksIS1J_NS1N_17LinearCombinationISH_fSH_fLNS_15FloatRoundStyleE2EEESG_S1M_JEEENS4_5SM1004TMEM4LOAD26SM100_TMEM_LOAD_32dp32b64xES12_S1C_NS4_39AutoVectorizingCopyWithAssumedAlignmentILi128EEENS4_14SM90_TMA_STOREES1C_S1Y_S1Y_EEEvvEEEEvNT_6ParamsE,@function
        .size           _ZN7cutlass13device_kernelINS_4gemm6kernel13GemmUniversalIN4cute5tupleIJiiiiEEENS1_10collective13CollectiveMmaINS1_35MainloopSm100TmaUmmaWarpSpecializedILi2ELi2ELi4ENS5_IJNS4_1CILi1EEESB_SB_EEEEENS5_IJNSA_ILi128EEENSA_ILi64EEESF_EEENS_12float_e4m3_tENS5_IJlSB_lEEESH_SI_NS4_8TiledMMAINS4_8MMA_AtomIJNS4_10MMA_TraitsINS4_19SM100_MMA_F8F6F4_SSEJSH_SH_fSE_SF_NS4_17integral_constantINS4_4UMMA5MajorELSP_0EEESQ_NSN_INSO_7ScaleInELSR_0EEESS_EEEEEENS4_6LayoutISC_NS5_IJNSA_ILi0EEESW_SW_EEEEENS5_IJNS4_10UnderscoreESZ_SZ_EEEEENS4_13SM90_TMA_LOADENS4_14ComposedLayoutINS4_7SwizzleILi2ELi4ELi3EEENS4_18smem_ptr_flag_bitsILi8EEENSV_INS5_IJNSA_ILi8EEESF_EEENS5_IJSF_SB_EEEEEEEvNS4_8identityES12_S1C_vS1D_EENS_8epilogue10collective18CollectiveEpilogueINS1F_23Sm100TmaWarpSpecializedILi1ELi1ELi64ELb0ELb0EEEJSG_NS5_IJNSV_ISE_SB_EENSV_ISF_SB_EEEEESH_SI_SH_SI_NS1F_6fusion15FusionCallbacksIS1J_NS1N_17LinearCombinationISH_fSH_fLNS_15FloatRoundStyleE2EEESG_S1M_JEEENS4_5SM1004TMEM4LOAD26SM100_TMEM_LOAD_32dp32b64xES12_S1C_NS4_39AutoVectorizingCopyWithAssumedAlignmentILi128EEENS4_14SM90_TMA_STOREES1C_S1Y_S1Y_EEEvvEEEEvNT_6ParamsE,(.L_x_122 - _ZN7cutlass13device_kernelINS_4gemm6kernel13GemmUniversalIN4cute5tupleIJiiiiEEENS1_10collective13CollectiveMmaINS1_35MainloopSm100TmaUmmaWarpSpecializedILi2ELi2ELi4ENS5_IJNS4_1CILi1EEESB_SB_EEEEENS5_IJNSA_ILi128EEENSA_ILi64EEESF_EEENS_12float_e4m3_tENS5_IJlSB_lEEESH_SI_NS4_8TiledMMAINS4_8MMA_AtomIJNS4_10MMA_TraitsINS4_19SM100_MMA_F8F6F4_SSEJSH_SH_fSE_SF_NS4_17integral_constantINS4_4UMMA5MajorELSP_0EEESQ_NSN_INSO_7ScaleInELSR_0EEESS_EEEEEENS4_6LayoutISC_NS5_IJNSA_ILi0EEESW_SW_EEEEENS5_IJNS4_10UnderscoreESZ_SZ_EEEEENS4_13SM90_TMA_LOADENS4_14ComposedLayoutINS4_7SwizzleILi2ELi4ELi3EEENS4_18smem_ptr_flag_bitsILi8EEENSV_INS5_IJNSA_ILi8EEESF_EEENS5_IJSF_SB_EEEEEEEvNS4_8identityES12_S1C_vS1D_EENS_8epilogue10collective18CollectiveEpilogueINS1F_23Sm100TmaWarpSpecializedILi1ELi1ELi64ELb0ELb0EEEJSG_NS5_IJNSV_ISE_SB_EENSV_ISF_SB_EEEEESH_SI_SH_SI_NS1F_6fusion15FusionCallbacksIS1J_NS1N_17LinearCombinationISH_fSH_fLNS_15FloatRoundStyleE2EEESG_S1M_JEEENS4_5SM1004TMEM4LOAD26SM100_TMEM_LOAD_32dp32b64xES12_S1C_NS4_39AutoVectorizingCopyWithAssumedAlignmentILi128EEENS4_14SM90_TMA_STOREES1C_S1Y_S1Y_EEEvvEEEEvNT_6ParamsE)
        .other          _ZN7cutlass13device_kernelINS_4gemm6kernel13GemmUniversalIN4cute5tupleIJiiiiEEENS1_10collective13CollectiveMmaINS1_35MainloopSm100TmaUmmaWarpSpecializedILi2ELi2ELi4ENS5_IJNS4_1CILi1EEESB_SB_EEEEENS5_IJNSA_ILi128EEENSA_ILi64EEESF_EEENS_12float_e4m3_tENS5_IJlSB_lEEESH_SI_NS4_8TiledMMAINS4_8MMA_AtomIJNS4_10MMA_TraitsINS4_19SM100_MMA_F8F6F4_SSEJSH_SH_fSE_SF_NS4_17integral_constantINS4_4UMMA5MajorELSP_0EEESQ_NSN_INSO_7ScaleInELSR_0EEESS_EEEEEENS4_6LayoutISC_NS5_IJNSA_ILi0EEESW_SW_EEEEENS5_IJNS4_10UnderscoreESZ_SZ_EEEEENS4_13SM90_TMA_LOADENS4_14ComposedLayoutINS4_7SwizzleILi2ELi4ELi3EEENS4_18smem_ptr_flag_bitsILi8EEENSV_INS5_IJNSA_ILi8EEESF_EEENS5_IJSF_SB_EEEEEEEvNS4_8identityES12_S1C_vS1D_EENS_8epilogue10collective18CollectiveEpilogueINS1F_23Sm100TmaWarpSpecializedILi1ELi1ELi64ELb0ELb0EEEJSG_NS5_IJNSV_ISE_SB_EENSV_ISF_SB_EEEEESH_SI_SH_SI_NS1F_6fusion15FusionCallbacksIS1J_NS1N_17LinearCombinationISH_fSH_fLNS_15FloatRoundStyleE2EEESG_S1M_JEEENS4_5SM1004TMEM4LOAD26SM100_TMEM_LOAD_32dp32b64xES12_S1C_NS4_39AutoVectorizingCopyWithAssumedAlignmentILi128EEENS4_14SM90_TMA_STOREES1C_S1Y_S1Y_EEEvvEEEEvNT_6ParamsE,@"STO_CUDA_ENTRY STV_DEFAULT"
_ZN7cutlass13device_kernelINS_4gemm6kernel13GemmUniversalIN4cute5tupleIJiiiiEEENS1_10collective13CollectiveMmaINS1_35MainloopSm100TmaUmmaWarpSpecializedILi2ELi2ELi4ENS5_IJNS4_1CILi1EEESB_SB_EEEEENS5_IJNSA_ILi128EEENSA_ILi64EEESF_EEENS_12float_e4m3_tENS5_IJlSB_lEEESH_SI_NS4_8TiledMMAINS4_8MMA_AtomIJNS4_10MMA_TraitsINS4_19SM100_MMA_F8F6F4_SSEJSH_SH_fSE_SF_NS4_17integral_constantINS4_4UMMA5MajorELSP_0EEESQ_NSN_INSO_7ScaleInELSR_0EEESS_EEEEEENS4_6LayoutISC_NS5_IJNSA_ILi0EEESW_SW_EEEEENS5_IJNS4_10UnderscoreESZ_SZ_EEEEENS4_13SM90_TMA_LOADENS4_14ComposedLayoutINS4_7SwizzleILi2ELi4ELi3EEENS4_18smem_ptr_flag_bitsILi8EEENSV_INS5_IJNSA_ILi8EEESF_EEENS5_IJSF_SB_EEEEEEEvNS4_8identityES12_S1C_vS1D_EENS_8epilogue10collective18CollectiveEpilogueINS1F_23Sm100TmaWarpSpecializedILi1ELi1ELi64ELb0ELb0EEEJSG_NS5_IJNSV_ISE_SB_EENSV_ISF_SB_EEEEESH_SI_SH_SI_NS1F_6fusion15FusionCallbacksIS1J_NS1N_17LinearCombinationISH_fSH_fLNS_15FloatRoundStyleE2EEESG_S1M_JEEENS4_5SM1004TMEM4LOAD26SM100_TMEM_LOAD_32dp32b64xES12_S1C_NS4_39AutoVectorizingCopyWithAssumedAlignmentILi128EEENS4_14SM90_TMA_STOREES1C_S1Y_S1Y_EEEvvEEEEvNT_6ParamsE:
[----:B------:R-:W1:Y:S01]  /*0000*/  LDC R1, c[0x0][0x37c] ;  /* 0x0000df00ff017b82 */ /* 0x000e620000000800 */
[----:B------:R-:W2:Y:S01]  /*0010*/  S2R R166, SR_TID.X ;  /* 0x0000000000a67919 */ /* 0x000ea20000002100 */
[----:B------:R-:W3:Y:S01]  /*0020*/  LDCU.64 UR4, c[0x0][0x890] ;  /* 0x00011200ff0477ac */ /* 0x000ee20008000a00 */
[----:B------:R-:W-:Y:S02]  /*0030*/  PRMT R164, RZ, 0x7610, R164 ;  /* 0x00007610ffa47816 */ /* 0x000fe400000000a4 */
[----:B------:R-:W-:Y:S01]  /*0040*/  ELECT P5, URZ, PT ;  /* 0x0000000000ff782f */ /* 0x000fe200038a0000 */
[----:B------:R-:W4:Y:S01]  /*0050*/  LDCU.64 UR40, c[0x0][0x358] ;  /* 0x00006b00ff2877ac */ /* 0x000f220008000a00 */
[----:B---3--:R-:W-:-:S04]  /*0060*/  UISETP.NE.U32.AND UP0, UPT, UR4, URZ, UPT ;  /* 0x000000ff0400728c */ /* 0x008fc8000bf05070 */
[----:B------:R-:W-:Y:S01]  /*0070*/  UISETP.NE.AND.EX UP0, UPT, UR5, URZ, UPT, UP0 ;  /* 0x000000ff0500728c */ /* 0x000fe2000bf05300 */
[----:B--2---:R-:W-:-:S05]  /*0080*/  SHF.R.U32.HI R169, RZ, 0x5, R166 ;  /* 0x00000005ffa97819 */ /* 0x004fca00000116a6 */
[----:B------:R-:W2:Y:S02]  /*0090*/  SHFL.IDX PT, R0, R169, RZ, 0x1f ;  /* 0x00001fffa9007589 */ /* 0x000ea400000e0000 */
[----:B--2---:R-:W-:Y:S01]  /*00a0*/  R2UR UR8, R0 ;  /* 0x00000000000872ca */ /* 0x004fe200000e0000 */
[----:B-1--4-:R-:W-:-:S14]  /*00b0*/  BRA.U UP0, `(.L_x_0) ;  /* 0x00000001002c7547 */ /* 0x012fdc000b800000 */
[----:B------:R-:W1:Y:S02]  /*00c0*/  LDCU.64 UR6, c[0x0][0x888] ;  /* 0x00011100ff0677ac */ /* 0x000e640008000a00 */
[----:B-1----:R-:W-:-:S04]  /*00d0*/  UISETP.NE.U32.AND UP0, UPT, UR6, URZ, UPT ;  /* 0x000000ff0600728c */ /* 0x002fc8000bf05070 */
[----:B------:R-:W-:-:S09]  /*00e0*/  UISETP.NE.AND.EX UP0, UPT, UR7, URZ, UPT, UP0 ;  /* 0x000000ff0700728c */ /* 0x000fd2000bf05300 */
[----:B------:R-:W-:Y:S05]  /*00f0*/  BRA.U !UP0, `(.L_x_1) ;  /* 0x0000000108107547 */ /* 0x000fea000b800000 */
[----:B------:R-:W1:Y:S02]  /*0100*/  LDC.64 R2, c[0x0][0x888] ;  /* 0x00022200ff027b82 */ /* 0x000e640000000a00 */
[----:B-1----:R1:W5:Y:S01]  /*0110*/  LDG.E R81, desc[UR40][R2.64] ;  /* 0x0000002802517981 */ /* 0x002362000c1e1900 */
[----:B------:R-:W-:Y:S01]  /*0120*/  HFMA2 R164, -RZ, RZ, 0, 5.9604644775390625e-08 ;  /* 0x00000001ffa47431 */ /* 0x000fe200000001ff */
[----:B------:R-:W-:Y:S05]  /*0130*/  BRA `(.L_x_0) ;  /* 0x00000000000c7947 */ /* 0x000fea0003800000 */
.L_x_1:
[----:B------:R-:W1:Y:S01]  /*0140*/  LDCU UR6, c[0x0][0x880] ;  /* 0x00011000ff0677ac */ /* 0x000e620008000800 */
[----:B------:R-:W-:Y:S01]  /*0150*/  HFMA2 R164, -RZ, RZ, 0, 5.9604644775390625e-08 ;  /* 0x00000001ffa47431 */ /* 0x000fe200000001ff */
[----:B-1----:R-:W-:-:S07]  /*0160*/  MOV R81, UR6 ;  /* 0x0000000600517c02 */ /* 0x002fce0008000f00 */
.L_x_0:
[----:B------:R-:W2:Y:S02]  /*0170*/  LDCU.64 UR6, c[0x0][0x8b0] ;  /* 0x00011600ff0677ac */ /* 0x000ea40008000a00 */
[----:B--2---:R-:W-:-:S04]  /*0180*/  UISETP.NE.U32.AND UP0, UPT, UR6, URZ, UPT ;  /* 0x000000ff0600728c */ /* 0x004fc8000bf05070 */
[----:B------:R-:W-:-:S09]  /*0190*/  UISETP.NE.AND.EX UP0, UPT, UR7, URZ, UPT, UP0 ;  /* 0x000000ff0700728c */ /* 0x000fd2000bf05300 */
[----:B------:R-:W-:Y:S05]  /*01a0*/  BRA.U UP0, `(.L_x_2) ;  /* 0x0000000100247547 */ /* 0x000fea000b800000 */
[----:B------:R-:W2:Y:S02]  /*01b0*/  LDCU.64 UR6, c[0x0][0x8a8] ;  /* 0x00011500ff0677ac */ /* 0x000ea40008000a00 */
[----:B--2---:R-:W-:-:S04]  /*01c0*/  UISETP.NE.U32.AND UP0, UPT, UR6, URZ, UPT ;  /* 0x000000ff0600728c */ /* 0x004fc8000bf05070 */
[----:B------:R-:W-:-:S09]  /*01d0*/  UISETP.NE.AND.EX UP0, UPT, UR7, URZ, UPT, UP0 ;  /* 0x000000ff0700728c */ /* 0x000fd2000bf05300 */
[----:B------:R-:W-:Y:S05]  /*01e0*/  BRA.U !UP0, `(.L_x_3) ;  /* 0x00000001080c7547 */ /* 0x000fea000b800000 */
[----:B------:R-:W2:Y:S02]  /*01f0*/  LDC.64 R78, c[0x0][0x8a8] ;  /* 0x00022a00ff4e7b82 */ /* 0x000ea40000000a00 */
[----:B--2---:R2:W5:Y:S01]  /*0200*/  LDG.E R78, desc[UR40][R78.64] ;  /* 0x000000284e4e7981 */ /* 0x004562000c1e1900 */
[----:B------:R-:W-:Y:S05]  /*0210*/  BRA `(.L_x_2) ;  /* 0x0000000000087947 */ /* 0x000fea0003800000 */
.L_x_3:
[----:B------:R-:W2:Y:S02]  /*0220*/  LDCU UR6, c[0x0][0x8a0] ;  /* 0x00011400ff0677ac */ /* 0x000ea40008000800 */
[----:B--2---:R-:W-:Y:S02]  /*0230*/  MOV R78, UR6 ;  /* 0x00000006004e7c02 */ /* 0x004fe40008000f00 */
.L_x_2:
[----:B------:R-:W-:Y:S01]  /*0240*/  IMAD.U32 R0, RZ, RZ, UR8 ;  /* 0x00000008ff007e24 */ /* 0x000fe2000f8e00ff */
[----:B------:R-:W-:Y:S04]  /*0250*/  BSSY.RECONVERGENT B0, `(.L_x_4) ;  /* 0x000000c000007945 */ /* 0x000fe80003800200 */
[C---:B------:R-:W-:Y:S02]  /*0260*/  ISETP.NE.OR P1, PT, R0.reuse, 0x1, !P5 ;  /* 0x000000010000780c */ /* 0x040fe40006f25670 */
[----:B------:R-:W-:-:S11]  /*0270*/  ISETP.NE.OR P0, PT, R0, 0x3, !P5 ;  /* 0x000000030000780c */ /* 0x000fd60006f05670 */
[----:B------:R-:W-:Y:S05]  /*0280*/  @P1 BRA `(.L_x_5) ;  /* 0x0000000000201947 */ /* 0x000fea0003800000 */
[----:B------:R-:W3:Y:S02]  /*0290*/  LDCU.64 UR6, c[0x0][0x348] ;  /* 0x00006900ff0677ac */ /* 0x000ee40008000a00 */
[----:B---3--:R-:W-:Y:S02]  /*02a0*/  UIADD3 UR10, UP1, UPT, UR6, 0x80, URZ ;  /* 0x00000080060a7890 */ /* 0x008fe4000ff3e0ff */
[----:B------:R-:W-:Y:S02]  /*02b0*/  UIADD3 UR6, UP0, UPT, UR6, 0x180, URZ ;  /* 0x0000018006067890 */ /* 0x000fe4000ff1e0ff */
[----:B------:R-:W-:Y:S02]  /*02c0*/  UIADD3.X UR11, UPT, UPT, URZ, UR7, URZ, UP1, !UPT ;  /* 0x00000007ff0b7290 */ /* 0x000fe40008ffe4ff */
[----:B------:R-:W-:-:S07]  /*02d0*/  UIADD3.X UR7, UPT, UPT, URZ, UR7, URZ, UP0, !UPT ;  /* 0x00000007ff077290 */ /* 0x000fce00087fe4ff */
[----:B------:R3:W-:Y:S02]  /*02e0*/  UTMACCTL.PF [UR10] ;  /* 0x000000000a0079b9 */ /* 0x0007e40008040000 */
[----:B------:R3:W-:Y:S02]  /*02f0*/  UTMACCTL.PF [UR6] ;  /* 0x00000000060079b9 */ /* 0x0007e40008040000 */
[----:B---3--:R-:W-:Y:S01]  /*0300*/  NOP ;  /* 0x0000000000007918 */ /* 0x008fe20000000000 */
.L_x_5:
[----:B------:R-:W-:Y:S05]  /*0310*/  BSYNC.RECONVERGENT B0 ;  /* 0x0000000000007941 */ /* 0x000fea0003800200 */
.L_x_4:
[----:B------:R-:W-:Y:S04]  /*0320*/  BSSY.RECONVERGENT B0, `(.L_x_6) ;  /* 0x000000a000007945 */ /* 0x000fe80003800200 */
        /* <DEDUP_REMOVED lines=9> */
.L_x_7:
[----:B------:R-:W-:Y:S05]  /*03c0*/  BSYNC.RECONVERGENT B0 ;  /* 0x0000000000007941 */ /* 0x000fea0003800200 */
.L_x_6:
[----:B------:R-:W3:Y:S01]  /*03d0*/  LDCU.64 UR6, c[0x0][0x888] ;  /* 0x00011100ff0677ac */ /* 0x000ee20008000a00 */
[----:B------:R-:W-:Y:S02]  /*03e0*/  UISETP.EQ.U32.AND UP1, UPT, UR4, URZ, UPT ;  /* 0x000000ff0400728c */ /* 0x000fe4000bf22070 */
[----:B------:R-:W-:Y:S02]  /*03f0*/  UPLOP3.LUT UP2, UPT, UPT, UPT, UPT, 0x80, 0x8 ;  /* 0x000000000008789c */ /* 0x000fe40003f4f070 */
[----:B---3--:R-:W-:-:S04]  /*0400*/  UISETP.NE.U32.AND UP0, UPT, UR6, URZ, UPT ;  /* 0x000000ff0600728c */ /* 0x008fc8000bf05070 */
[----:B------:R-:W-:-:S04]  /*0410*/  UISETP.NE.AND.EX UP0, UPT, UR7, URZ, UPT, UP0 ;  /* 0x000000ff0700728c */ /* 0x000fc8000bf05300 */
[----:B------:R-:W-:-:S04]  /*0420*/  UISETP.EQ.OR.EX UP3, UPT, UR5, URZ, !UP0, UP1 ;  /* 0x000000ff0500728c */ /* 0x000fc8000c762710 */
[----:B------:R-:W-:-:S05]  /*0430*/  UP2UR UR44, UPR, URZ, 0x8 ;  /* 0x00000008ff2c7883 */ /* 0x000fca0008000000 */
[----:B------:R-:W-:Y:S07]  /*0440*/  BRA.U !UP3, `(.L_x_8) ;  /* 0x000000010b207547 */ /* 0x000fee000b800000 */
[----:B------:R-:W-:Y:S01]  /*0450*/  UISETP.NE.U32.AND UP2, UPT, UR4, URZ, UPT ;  /* 0x000000ff0400728c */ /* 0x000fe2000bf45070 */
[----:B-----5:R-:W-:Y:S01]  /*0460*/  FSETP.NEU.AND P0, PT, R81, RZ, PT ;  /* 0x000000ff5100720b */ /* 0x020fe20003f0d000 */
[----:B------:R-:W-:Y:S02]  /*0470*/  USEL UR4, URZ, 0xffffffff, UP0 ;  /* 0xffffffffff047887 */ /* 0x000fe40008000000 */
[----:B------:R-:W-:-:S10]  /*0480*/  UISETP.NE.AND.EX UP2, UPT, UR5, URZ, UPT, UP2 ;  /* 0x000000ff0500728c */ /* 0x000fd4000bf45320 */
[----:B------:R-:W-:Y:S01]  /*0490*/  VOTEU.ANY UP1, P0 ;  /* 0x0000000000ff7886 */ /* 0x000fe20000020100 */
[----:B------:R-:W-:-:S04]  /*04a0*/  @!UP2 USEL UR4, URZ, 0xffffffff, UP1 ;  /* 0xffffffffff04a887 */ /* 0x000fc80008800000 */
[----:B------:R-:W-:-:S04]  /*04b0*/  ULOP3.LUT UR4, UR4, 0x1, URZ, 0xc0, !UPT ;  /* 0x0000000104047892 */ /* 0x000fc8000f8ec0ff */
[----:B------:R-:W-:-:S11]  /*04c0*/  UISETP.NE.U32.AND UP2, UPT, UR4, 0x1, UPT ;  /* 0x000000010400788c */ /* 0x000fd6000bf45070 */
.L_x_8:
[----:B-1----:R-:W1:Y:S01]  /*04d0*/  SHFL.IDX PT, R2, R169, RZ, 0x1f ;  /* 0x00001fffa9027589 */ /* 0x002e6200000e0000 */
[----:B------:R-:W-:-:S04]  /*04e0*/  UISETP.NE.AND UP1, UPT, UR8, 0x2, UPT ;  /* 0x000000020800788c */ /* 0x000fc8000bf25270 */
[----:B------:R-:W-:Y:S01]  /*04f0*/  USEL UR13, URZ, 0x1, UP1 ;  /* 0x00000001ff0d7887 */ /* 0x000fe20008800000 */
[----:B-1----:R-:W-:-:S13]  /*0500*/  ISETP.NE.AND P0, PT, R2, RZ, PT ;  /* 0x000000ff0200720c */ /* 0x002fda0003f05270 */
[----:B------:R-:W-:Y:S05]  /*0510*/  @P0 BRA `(.L_x_9) ;  /* 0x0000000000380947 */ /* 0x000fea0003800000 */
[----:B------:R-:W1:Y:S01]  /*0520*/  S2UR UR5, SR_CgaCtaId ;  /* 0x00000000000579c3 */ /* 0x000e620000008800 */
[----:B------:R-:W-:Y:S01]  /*0530*/  UMOV UR6, 0x400 ;  /* 0x0000040000067882 */ /* 0x000fe20000000000 */
[----:B------:R-:W-:Y:S01]  /*0540*/  UMOV UR4, 0x1 ;  /* 0x0000000100047882 */ /* 0x000fe20000000000 */
[----:B------:R-:W-:Y:S01]  /*0550*/  ELECT P0, URZ, PT ;  /* 0x0000000000ff782f */ /* 0x000fe20003800000 */
[----:B-1----:R-:W-:Y:S02]  /*0560*/  ULEA UR5, UR5, UR6, 0x18 ;  /* 0x0000000605057291 */ /* 0x002fe4000f8ec0ff */
[----:B------:R-:W-:-:S04]  /*0570*/  UIADD3 UR6, UPT, UPT, -UR4, 0x100000, URZ ;  /* 0x0010000004067890 */ /* 0x000fc8000fffe1ff */
[----:B------:R-:W-:Y:S02]  /*0580*/  USHF.L.U32 UR7, UR6, 0xb, URZ ;  /* 0x0000000b06077899 */ /* 0x000fe400080006ff */
[----:B------:R-:W-:Y:S01]  /*0590*/  USHF.L.U32 UR6, UR6, 0x1, URZ ;  /* 0x0000000106067899 */ /* 0x000fe200080006ff */
[----:B------:R-:W1:Y:S11]  /*05a0*/  FENCE.VIEW.ASYNC.S ;  /* 0x00000000000073c6 */ /* 0x000e760000000000 */
[----:B-1----:R1:W3:Y:S01]  /*05b0*/  SYNCS.EXCH.64 URZ, [UR5], UR6 ;  /* 0x0000000605ff75b2 */ /* 0x0022e20008000100 */
[----:B------:R1:W4:Y:S01]  /*05c0*/  SYNCS.EXCH.64 URZ, [UR5+0x10], UR6 ;  /* 0x0000100605ff75b2 */ /* 0x0003220008000100 */
[----:B------:R1:W1:Y:S01]  /*05d0*/  SYNCS.EXCH.64 URZ, [UR5+0x8], UR6 ;  /* 0x0000080605ff75b2 */ /* 0x0002620008000100 */
[----:B------:R1:W1:Y:S01]  /*05e0*/  SYNCS.EXCH.64 URZ, [UR5+0x18], UR6 ;  /* 0x0000180605ff75b2 */ /* 0x0002620008000100 */
[----:B------:R-:W-:Y:S01]  /*05f0*/  NOP ;  /* 0x0000000000007918 */ /* 0x000fe20000000000 */
.L_x_9:
[----:B------:R-:W2:Y:S01]  /*0600*/  SHFL.IDX PT, R2, R169, RZ, 0x1f ;  /* 0x00001fffa9027589 */ /* 0x000ea200000e0000 */
[----:B------:R-:W-:Y:S01]  /*0610*/  NOP ;  /* 0x0000000000007918 */ /* 0x000fe20000000000 */
[----:B--2---:R-:W-:-:S13]  /*0620*/  ISETP.NE.AND P0, PT, R2, 0x1, PT ;  /* 0x000000010200780c */ /* 0x004fda0003f05270 */
[----:B------:R-:W-:Y:S05]  /*0630*/  @P0 BRA `(.L_x_10) ;  /* 0x0000000000400947 */ /* 0x000fea0003800000 */
[----:B-1----:R-:W1:Y:S01]  /*0640*/  S2UR UR6, SR_CgaCtaId ;  /* 0x00000000000679c3 */ /* 0x002e620000008800 */
[----:B------:R-:W-:Y:S01]  /*0650*/  UMOV UR7, 0x400 ;  /* 0x0000040000077882 */ /* 0x000fe20000000000 */
[----:B------:R-:W-:Y:S01]  /*0660*/  UMOV UR5, 0x20 ;  /* 0x0000002000057882 */ /* 0x000fe20000000000 */
[----:B------:R-:W-:Y:S01]  /*0670*/  UMOV UR4, 0x80 ;  /* 0x0000008000047882 */ /* 0x000fe20000000000 */
[----:B------:R-:W-:-:S04]  /*0680*/  UIADD3 UR10, UPT, UPT, -UR5, 0x100000, URZ ;  /* 0x00100000050a7890 */ /* 0x000fc8000fffe1ff */
[----:B------:R-:W-:Y:S02]  /*0690*/  USHF.L.U32 UR11, UR10, 0xb, URZ ;  /* 0x0000000b0a0b7899 */ /* 0x000fe400080006ff */
[----:B------:R-:W-:Y:S02]  /*06a0*/  USHF.L.U32 UR10, UR10, 0x1, URZ ;  /* 0x000000010a0a7899 */ /* 0x000fe400080006ff */
[----:B------:R-:W-:-:S04]  /*06b0*/  UIADD3 UR4, UPT, UPT, -UR4, 0x100000, URZ ;  /* 0x0010000004047890 */ /* 0x000fc8000fffe1ff */
[----:B------:R-:W-:Y:S02]  /*06c0*/  USHF.L.U32 UR5, UR4, 0xb, URZ ;  /* 0x0000000b04057899 */ /* 0x000fe400080006ff */
[----:B------:R-:W-:Y:S01]  /*06d0*/  USHF.L.U32 UR4, UR4, 0x1, URZ ;  /* 0x0000000104047899 */ /* 0x000fe200080006ff */
[----:B------:R-:W-:Y:S01]  /*06e0*/  ELECT P0, URZ, PT ;  /* 0x0000000000ff782f */ /* 0x000fe20003800000 */
[----:B-1----:R-:W-:Y:S01]  /*06f0*/  ULEA UR6, UR6, UR7, 0x18 ;  /* 0x0000000706067291 */ /* 0x002fe2000f8ec0ff */
[----:B------:R-:W1:Y:S11]  /*0700*/  FENCE.VIEW.ASYNC.S ;  /* 0x00000000000073c6 */ /* 0x000e760000000000 */
[----:B-1----:R2:W1:Y:S01]  /*0710*/  SYNCS.EXCH.64 URZ, [UR6+0x20], UR10 ;  /* 0x0000200a06ff75b2 */ /* 0x0024620008000100 */
[----:B------:R2:W1:Y:S02]  /*0720*/  SYNCS.EXCH.64 URZ, [UR6+0x28], UR4 ;  /* 0x0000280406ff75b2 */ /* 0x0004640008000100 */
[----:B--2---:R-:W-:Y:S01]  /*0730*/  NOP ;  /* 0x0000000000007918 */ /* 0x004fe20000000000 */
.L_x_10:
[----:B------:R-:W2:Y:S01]  /*0740*/  SHFL.IDX PT, R2, R169, RZ, 0x1f ;  /* 0x00001fffa9027589 */ /* 0x000ea200000e0000 */
[----:B------:R-:W-:Y:S01]  /*0750*/  NOP ;  /* 0x0000000000007918 */ /* 0x000fe20000000000 */
[----:B--2---:R-:W-:-:S13]  /*0760*/  ISETP.NE.AND P0, PT, R2, 0x3, PT ;  /* 0x000000030200780c */ /* 0x004fda0003f05270 */
[----:B------:R-:W-:Y:S05]  /*0770*/  @P0 BRA `(.L_x_11) ;  /* 0x0000000000300947 */ /* 0x000fea0003800000 */
[----:B-1----:R-:W1:Y:S01]  /*0780*/  S2UR UR5, SR_CgaCtaId ;  /* 0x00000000000579c3 */ /* 0x002e620000008800 */
        /* <DEDUP_REMOVED lines=8> */
[----:B-1----:R2:W1:Y:S01]  /*0810*/  SYNCS.EXCH.64 URZ, [UR5+0x30], UR6 ;  /* 0x0000300605ff75b2 */ /* 0x0024620008000100 */
[----:B------:R2:W1:Y:S02]  /*0820*/  SYNCS.EXCH.64 URZ, [UR5+0x38], UR6 ;  /* 0x0000380605ff75b2 */ /* 0x0004640008000100 */
[----:B--2---:R-:W-:Y:S01]  /*0830*/  NOP ;  /* 0x0000000000007918 */ /* 0x004fe20000000000 */
.L_x_11:
[----:B------:R-:W2:Y:S01]  /*0840*/  SHFL.IDX PT, R2, R169, RZ, 0x1f ;  /* 0x00001fffa9027589 */ /* 0x000ea200000e0000 */
[----:B------:R-:W-:Y:S01]  /*0850*/  NOP ;  /* 0x0000000000007918 */ /* 0x000fe20000000000 */
[----:B--2---:R-:W-:-:S13]  /*0860*/  ISETP.NE.AND P0, PT, R2, 0x4, PT ;  /* 0x000000040200780c */ /* 0x004fda0003f05270 */
[----:B------:R-:W-:Y:S05]  /*0870*/  @P0 BRA `(.L_x_12) ;  /* 0x00000000004c0947 */ /* 0x000fea0003800000 */
[----:B-1----:R-:W1:Y:S01]  /*0880*/  S2UR UR5, SR_CgaCtaId ;  /* 0x00000000000579c3 */ /* 0x002e620000008800 */
[----:B------:R-:W-:Y:S01]  /*0890*/  UMOV UR7, 0x100 ;  /* 0x0000010000077882 */ /* 0x000fe20000000000 */
[----:B------:R-:W-:Y:S01]  /*08a0*/  UMOV UR6, 0x400 ;  /* 0x0000040000067882 */ /* 0x000fe20000000000 */
[----:B------:R-:W-:Y:S01]  /*08b0*/  USEL UR7, UR7, 0xe0, UP2 ;  /* 0x000000e007077887 */ /* 0x000fe20009000000 */
[----:B------:R-:W-:Y:S01]  /*08c0*/  UMOV UR4, 0x1 ;  /* 0x0000000100047882 */ /* 0x000fe20000000000 */
[----:B------:R-:W-:Y:S01]  /*08d0*/  ELECT P0, URZ, PT ;  /* 0x0000000000ff782f */ /* 0x000fe20003800000 */
[----:B------:R-:W-:-:S04]  /*08e0*/  UIADD3 UR10, UPT, UPT, -UR4, 0x100000, URZ ;  /* 0x00100000040a7890 */ /* 0x000fc8000fffe1ff */
[----:B------:R-:W-:Y:S02]  /*08f0*/  USHF.L.U32 UR11, UR10, 0xb, URZ ;  /* 0x0000000b0a0b7899 */ /* 0x000fe400080006ff */
[----:B------:R-:W-:Y:S02]  /*0900*/  USHF.L.U32 UR10, UR10, 0x1, URZ ;  /* 0x000000010a0a7899 */ /* 0x000fe400080006ff */
[----:B-1----:R-:W-:Y:S02]  /*0910*/  ULEA UR5, UR5, UR6, 0x18 ;  /* 0x0000000605057291 */ /* 0x002fe4000f8ec0ff */
[----:B------:R-:W-:-:S04]  /*0920*/  UIADD3 UR6, UPT, UPT, -UR7, 0x100000, URZ ;  /* 0x0010000007067890 */ /* 0x000fc8000fffe1ff */
[----:B------:R-:W-:Y:S02]  /*0930*/  USHF.L.U32 UR7, UR6, 0xb, URZ ;  /* 0x0000000b06077899 */ /* 0x000fe400080006ff */
[----:B------:R-:W-:Y:S01]  /*0940*/  USHF.L.U32 UR6, UR6, 0x1, URZ ;  /* 0x0000000106067899 */ /* 0x000fe200080006ff */
[----:B------:R-:W1:Y:S03]  /*0950*/  FENCE.VIEW.ASYNC.S ;  /* 0x00000000000073c6 */ /* 0x000e660000000000 */
[----:B-1----:R2:W1:Y:S08]  /*0960*/  SYNCS.EXCH.64 URZ, [UR5+0x40], UR10 ;  /* 0x0000400a05ff75b2 */ /* 0x0024700008000100 */
[----:B------:R2:W1:Y:S01]  /*0970*/  SYNCS.EXCH.64 URZ, [UR5+0x50], UR6 ;  /* 0x0000500605ff75b2 */ /* 0x0004620008000100 */
[----:B------:R2:W1:Y:S01]  /*0980*/  SYNCS.EXCH.64 URZ, [UR5+0x48], UR10 ;  /* 0x0000480a05ff75b2 */ /* 0x0004620008000100 */
[----:B------:R2:W1:Y:S02]  /*0990*/  SYNCS.EXCH.64 URZ, [UR5+0x58], UR6 ;  /* 0x0000580605ff75b2 */ /* 0x0004640008000100 */
[----:B--2---:R-:W-:Y:S01]  /*09a0*/  NOP ;  /* 0x0000000000007918 */ /* 0x004fe20000000000 */
.L_x_12:
        /* <DEDUP_REMOVED lines=18> */
[----:B------:R2:W1:Y:S01]  /*0ad0*/  SYNCS.EXCH.64 URZ, [UR6+0x80], UR4 ;  /* 0x0000800406ff75b2 */ /* 0x0004620008000100 */
[----:B------:R2:W1:Y:S01]  /*0ae0*/  SYNCS.EXCH.64 URZ, [UR6+0x68], UR10 ;  /* 0x0000680a06ff75b2 */ /* 0x0004620008000100 */
[----:B------:R2:W1:Y:S01]  /*0af0*/  SYNCS.EXCH.64 URZ, [UR6+0x88], UR4 ;  /* 0x0000880406ff75b2 */ /* 0x0004620008000100 */
[----:B------:R2:W1:Y:S01]  /*0b00*/  SYNCS.EXCH.64 URZ, [UR6+0x70], UR10 ;  /* 0x0000700a06ff75b2 */ /* 0x0004620008000100 */
[----:B------:R2:W1:Y:S01]  /*0b10*/  SYNCS.EXCH.64 URZ, [UR6+0x90], UR4 ;  /* 0x0000900406ff75b2 */ /* 0x0004620008000100 */
[----:B------:R2:W1:Y:S01]  /*0b20*/  SYNCS.EXCH.64 URZ, [UR6+0x78], UR10 ;  /* 0x0000780a06ff75b2 */ /* 0x0004620008000100 */
[----:B------:R2:W1:Y:S02]  /*0b30*/  SYNCS.EXCH.64 URZ, [UR6+0x98], UR4 ;  /* 0x0000980406ff75b2 */ /* 0x0004640008000100 */
[----:B--2---:R-:W-:Y:S01]  /*0b40*/  NOP ;  /* 0x0000000000007918 */ /* 0x004fe20000000000 */
.L_x_13:
        /* <DEDUP_REMOVED lines=14> */
[----:B------:R2:W1:Y:S01]  /*0c30*/  SYNCS.EXCH.64 URZ, [UR5+0xb0], UR6 ;  /* 0x0000b00605ff75b2 */ /* 0x0004620008000100 */
[----:B------:R2:W1:Y:S01]  /*0c40*/  SYNCS.EXCH.64 URZ, [UR5+0xa8], UR6 ;  /* 0x0000a80605ff75b2 */ /* 0x0004620008000100 */
[----:B------:R2:W1:Y:S02]  /*0c50*/  SYNCS.EXCH.64 URZ, [UR5+0xb8], UR6 ;  /* 0x0000b80605ff75b2 */ /* 0x0004640008000100 */
[----:B--2---:R-:W-:Y:S01]  /*0c60*/  NOP ;  /* 0x0000000000007918 */ /* 0x004fe20000000000 */
.L_x_14:
[----:B-1----:R-:W1:Y:S01]  /*0c70*/  S2UR UR5, SR_CTAID.X ;  /* 0x00000000000579c3 */ /* 0x002e620000002500 */
[----:B------:R-:W-:-:S05]  /*0c80*/  CS2R.32 R165, SR_CgaSize ;  /* 0x0000000000a57805 */ /* 0x000fca0000008a00 */
[----:B------:R-:W-:-:S05]  /*0c90*/  IMAD R165, R165, -0xa0, RZ ;  /* 0xffffff60a5a57824 */ /* 0x000fca00078e02ff */
[----:B------:R-:W-:-:S14]  /*0ca0*/  R2UR UR7, R165 ;  /* 0x00000000a50772ca */ /* 0x000fdc00000e0000 */
[----:B------:R-:W2:Y:S01]  /*0cb0*/  LDCU UR7, c[0x0][UR7+0x2b0] ;  /* 0x00005600070777ac */ /* 0x000ea20008000800 */
[----:B------:R-:W-:Y:S01]  /*0cc0*/  NOP ;  /* 0x0000000000007918 */ /* 0x000fe20000000000 */
[----:B------:R-:W-:-:S05]  /*0cd0*/  CS2R.32 R165, SR_CgaSize ;  /* 0x0000000000a57805 */ /* 0x000fca0000008a00 */
[----:B------:R-:W-:-:S05]  /*0ce0*/  IMAD R165, R165, -0xa0, RZ ;  /* 0xffffff60a5a57824 */ /* 0x000fca00078e02ff */
[----:B------:R-:W-:-:S14]  /*0cf0*/  R2UR UR6, R165 ;  /* 0x00000000a50672ca */ /* 0x000fdc00000e0000 */
[----:B------:R-:W3:Y:S01]  /*0d00*/  LDCU UR6, c[0x0][UR6+0x2b4] ;  /* 0x00005680060677ac */ /* 0x000ee20008000800 */
[----:B------:R-:W4:Y:S08]  /*0d10*/  S2UR UR4, SR_CTAID.Y ;  /* 0x00000000000479c3 */ /* 0x000f300000002600 */
[----:B------:R-:W3:Y:S01]  /*0d20*/  LDC R9, c[0x0][0xb24] ;  /* 0x0002c900ff097b82 */ /* 0x000ee20000000800 */
[----:B-1----:R-:W-:-:S02]  /*0d30*/  I2FP.F32.U32 R5, UR5 ;  /* 0x0000000500057c45 */ /* 0x002fc40008201000 */
[----:B------:R-:W-:-:S05]  /*0d40*/  CS2R.32 R3, SR_CgaSize ;  /* 0x0000000000037805 */ /* 0x000fca0000008a00 */
[----:B------:R-:W-:-:S06]  /*0d50*/  IMAD R3, R3, -0xa0, RZ ;  /* 0xffffff6003037824 */ /* 0x000fcc00078e02ff */
[----:B------:R-:W1:Y:S01]  /*0d60*/  LDC R3, c[0x0][R3+0x2a0] ;  /* 0x0000a80003037b82 */ /* 0x000e620000000800 */
[----:B------:R-:W-:Y:S01]  /*0d70*/  MOV R165, UR5 ;  /* 0x0000000500a57c02 */ /* 0x000fe20008000f00 */
[----:B--2---:R-:W-:Y:S01]  /*0d80*/  FMUL R5, R5, UR7 ;  /* 0x0000000705057c20 */ /* 0x004fe20008400000 */
[----:B----4-:R-:W-:Y:S02]  /*0d90*/  I2FP.F32.U32 R4, UR4 ;  /* 0x0000000400047c45 */ /* 0x010fe40008201000 */
[----:B------:R-:W-:-:S05]  /*0da0*/  CS2R.32 R2, SR_CgaSize ;  /* 0x0000000000027805 */ /* 0x000fca0000008a00 */
[----:B------:R-:W-:-:S06]  /*0db0*/  IMAD R2, R2, -0xa0, RZ ;  /* 0xffffff6002027824 */ /* 0x000fcc00078e02ff */
[----:B------:R-:W2:Y:S01]  /*0dc0*/  LDC R2, c[0x0][R2+0x2a4] ;  /* 0x0000a90002027b82 */ /* 0x000ea20000000800 */
[----:B------:R-:W4:Y:S01]  /*0dd0*/  F2I.U32.TRUNC.NTZ R154, R5 ;  /* 0x00000005009a7305 */ /* 0x000f22000020f000 */
[----:B------:R-:W-:Y:S01]  /*0de0*/  MOV R155, UR4 ;  /* 0x00000004009b7c02 */ /* 0x000fe20008000f00 */
[----:B---3--:R-:W-:-:S05]  /*0df0*/  FMUL R4, R4, UR6 ;  /* 0x0000000604047c20 */ /* 0x008fca0008400000 */
[----:B------:R-:W-:Y:S01]  /*0e00*/  BAR.SYNC.DEFER_BLOCKING 0x0 ;  /* 0x0000000000007b1d */ /* 0x000fe20000010000 */
[----:B------:R-:W-:-:S05]  /*0e10*/  ISETP.GE.AND P0, PT, R9, 0x1, PT ;  /* 0x000000010900780c */ /* 0x000fca0003f06270 */
[----:B------:R-:W3:Y:S02]  /*0e20*/  F2I.U32.TRUNC.NTZ R143, R4 ;  /* 0x00000004008f7305 */ /* 0x000ee4000020f000 */
[----:B------:R-:W2:Y:S01]  /*0e30*/  S2UR UR36, SR_CTAID.Z ;  /* 0x00000000002479c3 */ /* 0x000ea20000002700 */
[----:B----4-:R-:W-:-:S05]  /*0e40*/  IADD3 R154, PT, PT, -R154, RZ, RZ ;  /* 0x000000ff9a9a7210 */ /* 0x010fca0007ffe1ff */
[----:B-1----:R-:W-:Y:S01]  /*0e50*/  IMAD R154, R3, R154, UR5 ;  /* 0x00000005039a7e24 */ /* 0x002fe2000f8e029a */
[----:B---3--:R-:W-:-:S05]  /*0e60*/  IADD3 R143, PT, PT, -R143, RZ, RZ ;  /* 0x000000ff8f8f7210 */ /* 0x008fca0007ffe1ff */
[----:B--2---:R-:W-:Y:S01]  /*0e70*/  IMAD R143, R2, R143, UR4 ;  /* 0x00000004028f7e24 */ /* 0x004fe2000f8e028f */
[----:B------:R-:W-:Y:S06]  /*0e80*/  @!P0 BRA `(.L_x_15) ;  /* 0x0000000000b88947 */ /* 0x000fec0003800000 */
[----:B------:R-:W1:Y:S01]  /*0e90*/  LDC.64 R4, c[0x0][0xb18] ;  /* 0x0002c600ff047b82 */ /* 0x000e620000000a00 */
[----:B------:R-:W-:-:S07]  /*0ea0*/  ISETP.NE.AND P0, PT, R9, 0x1, PT ;  /* 0x000000010900780c */ /* 0x000fce0003f05270 */
[----:B------:R-:W2:Y:S08]  /*0eb0*/  LDC R10, c[0x0][0xb0c] ;  /* 0x0002c300ff0a7b82 */ /* 0x000eb00000000800 */
[----:B------:R-:W3:Y:S08]  /*0ec0*/  LDC R11, c[0x0][0x370] ;  /* 0x0000dc00ff0b7b82 */ /* 0x000ef00000000800 */
[----:B------:R-:W4:Y:S01]  /*0ed0*/  LDC R12, c[0x0][0x374] ;  /* 0x0000dd00ff0c7b82 */ /* 0x000f220000000800 */
[----:B-1----:R-:W-:-:S07]  /*0ee0*/  ISETP.NE.AND P1, PT, R4, 0x1, PT ;  /* 0x000000010400780c */ /* 0x002fce0003f25270 */
[----:B------:R-:W3:Y:S01]  /*0ef0*/  LDC.64 R6, c[0x0][0xb10] ;  /* 0x0002c400ff067b82 */ /* 0x000ee20000000a00 */
[----:B--2---:R-:W-:-:S07]  /*0f00*/  ISETP.NE.AND P2, PT, R10, 0x1, PT ;  /* 0x000000010a00780c */ /* 0x004fce0003f45270 */
[----:B------:R-:W1:Y:S08]  /*0f10*/  LDC R8, c[0x0][0xb20] ;  /* 0x0002c800ff087b82 */ /* 0x000e700000000800 */
[----:B------:R-:W2:Y:S01]  /*0f20*/  LDC.64 R2, c[0x0][0xb28] ;  /* 0x0002ca00ff027b82 */ /* 0x000ea20000000a00 */
[----:B----4-:R-:W-:-:S04]  /*0f30*/  IMAD.HI.U32 R13, R12, R5, RZ ;  /* 0x000000050c0d7227 */ /* 0x010fc800078e00ff */
[----:B------:R-:W-:-:S04]  /*0f40*/  IMAD.HI.U32 R5, R155, R5, RZ ;  /* 0x000000059b057227 */ /* 0x000fc800078e00ff */
[----:B---3--:R-:W-:-:S04]  /*0f50*/  IMAD.HI.U32 R14, R11, R6, RZ ;  /* 0x000000060b0e7227 */ /* 0x008fc800078e00ff */
[----:B------:R-:W-:Y:S01]  /*0f60*/  IMAD.HI.U32 R16, R165, R6, RZ ;  /* 0x00000006a5107227 */ /* 0x000fe200078e00ff */
[-C--:B------:R-:W-:Y:S02]  /*0f70*/  @P2 SHF.R.U32.HI R11, RZ, R7.reuse, R14 ;  /* 0x00000007ff0b2219 */ /* 0x080fe4000001160e */
[-C--:B-1----:R-:W-:Y:S02]  /*0f80*/  @P1 SHF.R.U32.HI R12, RZ, R8.reuse, R13 ;  /* 0x00000008ff0c1219 */ /* 0x082fe4000001160d */
[----:B------:R-:W-:Y:S02]  /*0f90*/  SHF.R.U32.HI R8, RZ, R8, R5 ;  /* 0x00000008ff087219 */ /* 0x000fe40000011605 */
[----:B------:R-:W-:Y:S02]  /*0fa0*/  SHF.R.U32.HI R16, RZ, R7, R16 ;  /* 0x00000007ff107219 */ /* 0x000fe40000011610 */
[----:B------:R-:W-:Y:S01]  /*0fb0*/  SEL R5, R155, R8, !P1 ;  /* 0x000000089b057207 */ /* 0x000fe20004800000 */
[----:B--2---:R-:W-:Y:S01]  /*0fc0*/  IMAD.HI.U32 R14, R12, R2, RZ ;  /* 0x000000020c0e7227 */ /* 0x004fe200078e00ff */
[----:B------:R-:W-:-:S03]  /*0fd0*/  SEL R7, R165, R16, !P2 ;  /* 0x00000010a5077207 */ /* 0x000fc60005000000 */
[----:B------:R-:W-:Y:S01]  /*0fe0*/  IMAD.HI.U32 R6, R11, R2, RZ ;  /* 0x000000020b067227 */ /* 0x000fe200078e00ff */
[----:B------:R-:W-:-:S04]  /*0ff0*/  @P0 SHF.R.U32.HI R12, RZ, R3, R14 ;  /* 0x00000003ff0c0219 */ /* 0x000fc8000001160e */
[----:B------:R-:W-:Y:S01]  /*1000*/  @P0 SHF.R.U32.HI R11, RZ, R3, R6 ;  /* 0x00000003ff0b0219 */ /* 0x000fe20000011606 */
[----:B------:R-:W-:-:S04]  /*1010*/  IMAD R12, R12, R9, RZ ;  /* 0x000000090c0c7224 */ /* 0x000fc800078e02ff */
[----:B------:R-:W-:Y:S01]  /*1020*/  IMAD R6, R11, R9, RZ ;  /* 0x000000090b067224 */ /* 0x000fe200078e02ff */
[----:B------:R-:W-:-:S04]  /*1030*/  ISETP.GE.AND P1, PT, R5, R12, PT ;  /* 0x0000000c0500720c */ /* 0x000fc80003f26270 */
[----:B------:R-:W-:Y:S01]  /*1040*/  ISETP.GE.OR P1, PT, R7, R6, P1 ;  /* 0x000000060700720c */ /* 0x000fe20000f26670 */
[----:B------:R-:W-:-:S05]  /*1050*/  IMAD.HI.U32 R6, R5, R2, RZ ;  /* 0x0000000205067227 */ /* 0x000fca00078e00ff */
[----:B------:R-:W-:-:S04]  /*1060*/  SHF.R.U32.HI R6, RZ, R3, R6 ;  /* 0x00000003ff067219 */ /* 0x000fc80000011606 */
[----:B------:R-:W-:-:S03]  /*1070*/  SEL R6, R5, R6, !P0 ;  /* 0x0000000605067207 */ /* 0x000fc60004000000 */
[----:B------:R-:W-:Y:S01]  /*1080*/  @!P1 IMAD.HI.U32 R8, R7, R2, RZ ;  /* 0x0000000207089227 */ /* 0x000fe200078e00ff */
[----:B------:R-:W-:-:S04]  /*1090*/  IADD3 R2, PT, PT, -R6, RZ, RZ ;  /* 0x000000ff06027210 */ /* 0x000fc80007ffe1ff */
[----:B------:R-:W-:Y:S01]  /*10a0*/  @!P1 SHF.R.U32.HI R8, RZ, R3, R8 ;  /* 0x00000003ff089219 */ /* 0x000fe20000011608 */
[----:B------:R-:W-:-:S03]  /*10b0*/  IMAD R2, R9, R2, R5 ;  /* 0x0000000209027224 */ /* 0x000fc600078e0205 */
[----:B------:R-:W-:Y:S02]  /*10c0*/  @!P1 SEL R3, R7, R8, !P0 ;  /* 0x0000000807039207 */ /* 0x000fe40004000000 */
[----:B------:R-:W-:-:S03]  /*10d0*/  IADD3 R8, PT, PT, -R5, RZ, RZ ;  /* 0x000000ff05087210 */ /* 0x000fc60007ffe1ff */
[--C-:B------:R-:W-:Y:S02]  /*10e0*/  @!P1 IMAD.IADD R6, R6, 0x1, -R3.reuse ;  /* 0x0000000106069824 */ /* 0x100fe400078e0a03 */
[----:B------:R-:W-:Y:S01]  /*10f0*/  @!P1 IMAD R3, R2, R11, R3 ;  /* 0x0000000b02039224 */ /* 0x000fe200078e0203 */
[----:B------:R-:W-:Y:S01]  /*1100*/  IADD3 R2, PT, PT, -R7, RZ, RZ ;  /* 0x000000ff07027210 */ /* 0x000fe20007ffe1ff */
[----:B------:R-:W-:Y:S02]  /*1110*/  @!P1 IMAD R5, R6, R9, R7 ;  /* 0x0000000906059224 */ /* 0x000fe400078e0207 */
[----:B------:R-:W-:Y:S02]  /*1120*/  IMAD R8, R4, R8, R155 ;  /* 0x0000000804087224 */ /* 0x000fe400078e029b */
[----:B------:R-:W-:Y:S02]  /*1130*/  @!P1 IMAD.MOV.U32 R7, RZ, RZ, R3 ;  /* 0x000000ffff079224 */ /* 0x000fe400078e0003 */
[----:B------:R-:W-:-:S02]  /*1140*/  IMAD R2, R10, R2, R165 ;  /* 0x000000020a027224 */ /* 0x000fc400078e02a5 */
[----:B------:R-:W-:Y:S02]  /*1150*/  IMAD R155, R5, R4, R8 ;  /* 0x00000004059b7224 */ /* 0x000fe400078e0208 */
[----:B------:R-:W-:Y:S02]  /*1160*/  IMAD R165, R7, R10, R2 ;  /* 0x0000000a07a57224 */ /* 0x000fe400078e0202 */
.L_x_15:
[----:B------:R-:W1:Y:S01]  /*1170*/  LDCU UR4, c[0x0][0xb30] ;  /* 0x00016600ff0477ac */ /* 0x000e620008000800 */
[----:B------:R-:W2:Y:S08]  /*1180*/  S2UR UR37, SR_CgaCtaId ;  /* 0x00000000002579c3 */ /* 0x000eb00000008800 */
[----:B------:R-:W3:Y:S01]  /*1190*/  LDC R72, c[0x0][0xb24] ;  /* 0x0002c900ff487b82 */ /* 0x000ee20000000800 */
[----:B-1----:R-:W-:-:S09]  /*11a0*/  UISETP.NE.AND UP1, UPT, UR4, 0x1, UPT ;  /* 0x000000010400788c */ /* 0x002fd2000bf25270 */
[----:B--2---:R-:W-:Y:S05]  /*11b0*/  BRA.U UP1, `(.L_x_16) ;  /* 0x0000000101407547 */ /* 0x004fea000b800000 */
[----:B------:R-:W1:Y:S08]  /*11c0*/  LDC.64 R4, c[0x0][0xb10] ;  /* 0x0002c400ff047b82 */ /* 0x000e700000000a00 */
[----:B------:R-:W2:Y:S08]  /*11d0*/  LDC.64 R2, c[0x0][0xb18] ;  /* 0x0002c600ff027b82 */ /* 0x000eb00000000a00 */
[----:B------:R-:W4:Y:S08]  /*11e0*/  LDC R6, c[0x0][0xb20] ;  /* 0x0002c800ff067b82 */ /* 0x000f300000000800 */
[----:B------:R-:W3:Y:S01]  /*11f0*/  LDC R8, c[0x0][0xb0c] ;  /* 0x0002c300ff087b82 */ /* 0x000ee20000000800 */
[----:B-1----:R-:W-:-:S05]  /*1200*/  IMAD.HI.U32 R4, R165, R4, RZ ;  /* 0x00000004a5047227 */ /* 0x002fca00078e00ff */
[----:B------:R-:W-:Y:S01]  /*1210*/  SHF.R.U32.HI R4, RZ, R5, R4 ;  /* 0x00000005ff047219 */ /* 0x000fe20000011604 */
[----:B--2---:R-:W-:Y:S01]  /*1220*/  IMAD.HI.U32 R3, R155, R3, RZ ;  /* 0x000000039b037227 */ /* 0x004fe200078e00ff */
[----:B------:R-:W-:-:S04]  /*1230*/  ISETP.NE.AND P0, PT, R2, 0x1, PT ;  /* 0x000000010200780c */ /* 0x000fc80003f05270 */
[----:B----4-:R-:W-:-:S04]  /*1240*/  SHF.R.U32.HI R6, RZ, R6, R3 ;  /* 0x00000006ff067219 */ /* 0x010fc80000011603 */
[----:B------:R-:W-:Y:S02]  /*1250*/  SEL R3, R155, R6, !P0 ;  /* 0x000000069b037207 */ /* 0x000fe40004000000 */
[----:B---3--:R-:W-:-:S04]  /*1260*/  ISETP.NE.AND P1, PT, R8, 0x1, PT ;  /* 0x000000010800780c */ /* 0x008fc80003f25270 */
[----:B------:R-:W-:-:S05]  /*1270*/  SEL R4, R165, R4, !P1 ;  /* 0x00000004a5047207 */ /* 0x000fca0004800000 */
[----:B------:R-:W-:Y:S02]  /*1280*/  IMAD.IADD R5, R3, 0x1, -R4 ;  /* 0x0000000103057824 */ /* 0x000fe400078e0a04 */
[----:B------:R-:W-:Y:S02]  /*1290*/  IMAD.IADD R3, R4, 0x1, -R3 ;  /* 0x0000000104037824 */ /* 0x000fe400078e0a03 */
[----:B------:R-:W-:Y:S02]  /*12a0*/  IMAD R165, R5, R8, R165 ;  /* 0x0000000805a57224 */ /* 0x000fe400078e02a5 */
[----:B------:R-:W-:-:S07]  /*12b0*/  IMAD R155, R3, R2, R155 ;  /* 0x00000002039b7224 */ /* 0x000fce00078e029b */
.L_x_16:
[----:B------:R-:W-:Y:S01]  /*12c0*/  BAR.SYNC.DEFER_BLOCKING 0x0 ;  /* 0x0000000000007b1d */ /* 0x000fe20000010000 */
[----:B------:R-:W-:Y:S01]  /*12d0*/  UISETP.NE.AND UP1, UPT, UR8, 0x2, UPT ;  /* 0x000000020800788c */ /* 0x000fe2000bf25270 */
[----:B------:R-:W-:Y:S02]  /*12e0*/  ISETP.NE.OR P5, PT, R0, 0x2, !P5 ;  /* 0x000000020000780c */ /* 0x000fe40006fa5670 */
[----:B------:R-:W-:-:S06]  /*12f0*/  LOP3.LUT R2, R166, 0x1f, RZ, 0xc0, !PT ;  /* 0x0000001fa6027812 */ /* 0x000fcc00078ec0ff */
[----:B------:R-:W-:Y:S05]  /*1300*/  BRA.U UP1, `(.L_x_17) ;  /* 0x0000001101147547 */ /* 0x000fea000b800000 */
[----:B------:R-:W1:Y:S01]  /*1310*/  LDCU UR13, c[0x0][0x38c] ;  /* 0x00007180ff0d77ac */ /* 0x000e620008000800 */
[----:B------:R-:W2:Y:S01]  /*1320*/  LDC R9, c[0x0][0x370] ;  /* 0x0000dc00ff097b82 */ /* 0x000ea20000000800 */
[----:B------:R-:W-:Y:S01]  /*1330*/  PLOP3.LUT P1, PT, PT, PT, UP2, 0x80, 0x8 ;  /* 0x000000000008781c */ /* 0x000fe20003f2f028 */
[----:B------:R-:W-:Y:S01]  /*1340*/  IMAD.MOV.U32 R15, RZ, RZ, 0x1 ;  /* 0x00000001ff0f7424 */ /* 0x000fe200078e00ff */
[----:B------:R-:W-:Y:S01]  /*1350*/  ISETP.EQ.OR P4, PT, R2, RZ, P5 ;  /* 0x000000ff0200720c */ /* 0x000fe20002f82670 */
[----:B------:R-:W-:Y:S01]  /*1360*/  IMAD.MOV.U32 R14, RZ, RZ, RZ ;  /* 0x000000ffff0e7224 */ /* 0x000fe200078e00ff */
[----:B------:R-:W-:Y:S02]  /*1370*/  PLOP3.LUT P1, PT, P1, PT, PT, 0x8, 0x80 ;  /* 0x000000000080781c */ /* 0x000fe40000f2e170 */
[----:B------:R-:W-:Y:S01]  /*1380*/  CS2R R12, SRZ ;  /* 0x00000000000c7805 */ /* 0x000fe2000001ff00 */
[----:B------:R-:W-:Y:S01]  /*1390*/  IMAD.MOV.U32 R10, RZ, RZ, 0x1 ;  /* 0x00000001ff0a7424 */ /* 0x000fe200078e00ff */
[----:B------:R-:W4:Y:S01]  /*13a0*/  LDC R0, c[0x0][0x374] ;  /* 0x0000dd00ff007b82 */ /* 0x000f220000000800 */
[----:B------:R-:W2:Y:S01]  /*13b0*/  LDCU.64 UR22, c[0x0][0x348] ;  /* 0x00006900ff1677ac */ /* 0x000ea20008000a00 */
[----:B------:R-:W-:Y:S01]  /*13c0*/  UMOV UR6, URZ ;  /* 0x000000ff00067c82 */ /* 0x000fe20008000000 */
[----:B-1----:R-:W-:-:S04]  /*13d0*/  UIADD3 UR5, UPT, UPT, UR13, 0x3f, URZ ;  /* 0x0000003f0d057890 */ /* 0x002fc8000fffe0ff */
[----:B------:R-:W-:-:S04]  /*13e0*/  USHF.R.S32.HI UR4, URZ, 0x1f, UR5 ;  /* 0x0000001fff047899 */ /* 0x000fc80008011405 */
[----:B------:R-:W-:-:S04]  /*13f0*/  ULEA.HI UR4, UR4, UR5, URZ, 0x6 ;  /* 0x0000000504047291 */ /* 0x000fc8000f8f30ff */
[----:B------:R-:W-:Y:S02]  /*1400*/  USHF.R.S32.HI UR15, URZ, 0x6, UR4 ;  /* 0x00000006ff0f7899 */ /* 0x000fe40008011404 */
[----:B------:R-:W-:Y:S02]  /*1410*/  UIADD3 UR4, UPT, UPT, UR13, -0x1, URZ ;  /* 0xffffffff0d047890 */ /* 0x000fe4000fffe0ff */
[----:B------:R-:W-:Y:S02]  /*1420*/  UISETP.LT.U32.AND UP0, UPT, UR15, 0x2, UPT ;  /* 0x000000020f00788c */ /* 0x000fe4000bf01070 */
[----:B------:R-:W-:Y:S02]  /*1430*/  UISETP.GE.U32.AND UP1, UPT, UR4, -0x7f, UPT ;  /* 0xffffff810400788c */ /* 0x000fe4000bf26070 */
[----:B------:R-:W-:Y:S02]  /*1440*/  USEL UR14, UR15, 0x2, UP0 ;  /* 0x000000020f0e7887 */ /* 0x000fe40008000000 */
[----:B------:R-:W-:-:S02]  /*1450*/  UIADD3 UR13, UPT, UPT, UR13, 0x7e, URZ ;  /* 0x0000007e0d0d7890 */ /* 0x000fc4000fffe0ff */
[----:B------:R-:W-:Y:S02]  /*1460*/  UIADD3 UR5, UPT, UPT, UR14, -0x1, URZ ;  /* 0xffffffff0e057890 */ /* 0x000fe4000fffe0ff */
[----:B------:R-:W-:-:S03]  /*1470*/  UIADD3 UR7, UPT, UPT, UR15, -UR14, URZ ;  /* 0x8000000e0f077290 */ /* 0x000fc6000fffe0ff */
[----:B------:R-:W-:-:S04]  /*1480*/  @UP1 UIADD3 UR5, UPT, UPT, UR14, URZ, URZ ;  /* 0x000000ff0e051290 */ /* 0x000fc8000fffe0ff */
[----:B--2---:R-:W-:-:S12]  /*1490*/  UIADD3 UR5, UPT, UPT, UR5, 0x1, URZ ;  /* 0x0000000105057890 */ /* 0x004fd8000fffe0ff */
.L_x_35:
[----:B------:R-:W-:Y:S01]  /*14a0*/  UISETP.NE.AND UP0, UPT, UR37, URZ, UPT ;  /* 0x000000ff2500728c */ /* 0x000fe2000bf05270 */
[----:B------:R-:W1:Y:S08]  /*14b0*/  S2UR UR37, SR_CgaCtaId ;  /* 0x00000000002579c3 */ /* 0x000e700000008800 */
[----:B------:R-:W-:Y:S05]  /*14c0*/  BRA.U UP0, `(.L_x_18) ;  /* 0x0000000100347547 */ /* 0x000fea000b800000 */
[----:B------:R-:W2:Y:S01]  /*14d0*/  S2R R2, SR_CgaCtaId ;  /* 0x0000000000027919 */ /* 0x000ea20000008800 */
[----:B------:R-:W-:-:S04]  /*14e0*/  MOV R3, 0x400 ;  /* 0x0000040000037802 */ /* 0x000fc80000000f00 */
[----:B--2---:R-:W-:Y:S02]  /*14f0*/  LEA R3, R2, R3, 0x18 ;  /* 0x0000000302037211 */ /* 0x004fe400078ec0ff */
[----:B------:R-:W-:-:S03]  /*1500*/  SHF.L.U32 R2, R10, 0x1f, RZ ;  /* 0x0000001f0a027819 */ /* 0x000fc600000006ff */
[----:B------:R-:W-:-:S04]  /*1510*/  IMAD R3, R12, 0x8, R3 ;  /* 0x000000080c037824 */ /* 0x000fc800078e0203 */
[----:B------:R-:W2:Y:S02]  /*1520*/  SYNCS.PHASECHK.TRANS64.TRYWAIT P0, [R3+URZ+0xb0], R2 ;  /* 0x0000b002030075a7 */ /* 0x000ea400080011ff */
[----:B--2---:R-:W-:Y:S05]  /*1530*/  @!P0 BRA `(.L_x_19) ;  /* 0x0000005000708947 */ /* 0x004fea0003800000 */
.L_x_93:
[----:B------:R-:W-:Y:S01]  /*1540*/  VIADD R12, R12, 0x1 ;  /* 0x000000010c0c7836 */ /* 0x000fe20000000000 */
[----:B------:R2:W-:Y:S04]  /*1550*/  SYNCS.ARRIVE.TRANS64.A1T0 RZ, [R3+URZ+0xa0], RZ ;  /* 0x0000a0ff03ff79a7 */ /* 0x0005e800081000ff */
[----:B------:R-:W-:-:S04]  /*1560*/  ISETP.NE.AND P0, PT, R12, 0x2, PT ;  /* 0x000000020c00780c */ /* 0x000fc80003f05270 */
[----:B------:R-:W-:Y:S02]  /*1570*/  SEL R12, R12, RZ, P0 ;  /* 0x000000ff0c0c7207 */ /* 0x000fe40000000000 */
[----:B--2---:R-:W-:-:S04]  /*1580*/  SEL R3, RZ, 0x1, P0 ;  /* 0x00000001ff037807 */ /* 0x004fc80000000000 */
[----:B------:R-:W-:-:S07]  /*1590*/  LOP3.LUT R10, R10, R3, RZ, 0x3c, !PT ;  /* 0x000000030a0a7212 */ /* 0x000fce00078e3cff */
.L_x_18:
[----:B------:R-:W-:Y:S01]  /*15a0*/  UMOV UR4, 0x400 ;  /* 0x0000040000047882 */ /* 0x000fe20000000000 */
[----:B------:R-:W-:Y:S01]  /*15b0*/  SHF.L.U32 R2, R15, 0x1f, RZ ;  /* 0x0000001f0f027819 */ /* 0x000fe200000006ff */
[----:B-1----:R-:W-:Y:S01]  /*15c0*/  ULEA UR4, UR37, UR4, 0x18 ;  /* 0x0000000425047291 */ /* 0x002fe2000f8ec0ff */
[----:B------:R-:W-:Y:S01]  /*15d0*/  R2UR UR35, R165 ;  /* 0x00000000a52372ca */ /* 0x000fe200000e0000 */
[----:B------:R-:W-:Y:S01]  /*15e0*/  UISETP.GE.U32.AND UP0, UPT, UR13, 0x7f, UPT ;  /* 0x0000007f0d00788c */ /* 0x000fe2000bf06070 */
[----:B------:R-:W-:Y:S01]  /*15f0*/  R2UR UR11, R155 ;  /* 0x000000009b0b72ca */ /* 0x000fe200000e0000 */
[----:B------:R-:W-:Y:S01]  /*1600*/  ULEA UR8, UR6, UR4, 0x3 ;  /* 0x0000000406087291 */ /* 0x000fe2000f8e18ff */
[----:B------:R-:W-:-:S08]  /*1610*/  UMOV UR24, URZ ;  /* 0x000000ff00187c82 */ /* 0x000fd00008000000 */
[----:B------:R1:W2:Y:S01]  /*1620*/  SYNCS.PHASECHK.TRANS64.TRYWAIT P0, [UR8+0x10], R2 ;  /* 0x00001002ff0075a7 */ /* 0x0002a20008001108 */
[----:B------:R-:W-:Y:S02]  /*1630*/  USHF.L.U32 UR35, UR35, 0x7, URZ ;  /* 0x0000000723237899 */ /* 0x000fe400080006ff */
[----:B------:R-:W-:Y:S01]  /*1640*/  USHF.L.U32 UR11, UR11, 0x6, URZ ;  /* 0x000000060b0b7899 */ /* 0x000fe200080006ff */
[----:B------:R-:W-:Y:S11]  /*1650*/  BRA.U !UP0, `(.L_x_20) ;  /* 0x0000000108a87547 */ /* 0x000ff6000b800000 */
[----:B------:R-:W-:Y:S01]  /*1660*/  UMOV UR16, URZ ;  /* 0x000000ff00107c82 */ /* 0x000fe20008000000 */
[----:B------:R-:W-:-:S05]  /*1670*/  UMOV UR17, UR6 ;  /* 0x0000000600117c82 */ /* 0x000fca0008000000 */
.L_x_25:
[----:B-1----:R-:W-:Y:S01]  /*1680*/  ULEA UR33, UR17, UR4, 0x3 ;  /* 0x0000000411217291 */ /* 0x002fe2000f8e18ff */
[----:B--2---:R-:W-:Y:S01]  /*1690*/  @!P5 MOV R3, 0x3000 ;  /* 0x000030000003d802 */ /* 0x004fe20000000f00 */
[----:B--2---:R-:W-:Y:S10]  /*16a0*/  @P0 BRA `(.L_x_21) ;  /* 0x00000000000c0947 */ /* 0x004ff40003800000 */
[----:B------:R-:W-:-:S04]  /*16b0*/  SHF.L.U32 R5, R15, 0x1f, RZ ;  /* 0x0000001f0f057819 */ /* 0x000fc800000006ff */
[----:B------:R-:W2:Y:S02]  /*16c0*/  SYNCS.PHASECHK.TRANS64.TRYWAIT P0, [UR33+0x10], R5 ;  /* 0x00001005ff0075a7 */ /* 0x000ea40008001121 */
[----:B--2---:R-:W-:Y:S05]  /*16d0*/  @!P0 BRA `(.L_x_22) ;  /* 0x00000050001c8947 */ /* 0x004fea0003800000 */
.L_x_21:
[----:B------:R2:W-:Y:S01]  /*16e0*/  @!P5 SYNCS.ARRIVE.TRANS64 RZ, [UR33], R3 ;  /* 0x00000003ffffd9a7 */ /* 0x0005e20008000021 */
[----:B------:R-:W-:Y:S04]  /*16f0*/  BSSY.RECONVERGENT B0, `(.L_x_23) ;  /* 0x0000003000007945 */ /* 0x000fe80003800200 */
[----:B------:R-:W-:Y:S05]  /*1700*/  @P4 BRA `(.L_x_24) ;  /* 0x0000000000044947 */ /* 0x000fea0003800000 */
[----:B------:R-:W-:Y:S05]  /*1710*/  BPT.TRAP 0x1 ;  /* 0x000000040000795c */ /* 0x000fea0000300000 */
.L_x_24:
[----:B------:R-:W-:Y:S05]  /*1720*/  BSYNC.RECONVERGENT B0 ;  /* 0x0000000000007941 */ /* 0x000fea0003800200 */
.L_x_23:
[----:B------:R-:W-:Y:S02]  /*1730*/  UIADD3 UR6, UPT, UPT, UR17, 0x1, URZ ;  /* 0x0000000111067890 */ /* 0x000fe4000fffe0ff */
[----:B------:R-:W-:Y:S02]  /*1740*/  ULEA UR32, UR17, UR4, 0xd ;  /* 0x0000000411207291 */ /* 0x000fe4000f8e68ff */
[----:B------:R-:W-:Y:S02]  /*1750*/  UISETP.NE.AND UP0, UPT, UR6, 0x2, UPT ;  /* 0x000000020600788c */ /* 0x000fe4000bf05270 */
[----:B------:R-:W-:Y:S02]  /*1760*/  UIADD3 UR26, UP1, UPT, UR22, 0x80, URZ ;  /* 0x00000080161a7890 */ /* 0x000fe4000ff3e0ff */
[----:B------:R-:W-:Y:S02]  /*1770*/  USEL UR9, URZ, 0x1, UP0 ;  /* 0x00000001ff097887 */ /* 0x000fe40008000000 */
[----:B------:R-:W-:-:S02]  /*1780*/  USEL UR6, UR6, URZ, UP0 ;  /* 0x000000ff06067287 */ /* 0x000fc40008000000 */
[----:B------:R-:W-:Y:S02]  /*1790*/  UIADD3 UR20, UP0, UPT, UR22, 0x180, URZ ;  /* 0x0000018016147890 */ /* 0x000fe4000ff1e0ff */
[----:B------:R-:W-:Y:S01]  /*17a0*/  ULEA UR8, UR6, UR4, 0x3 ;  /* 0x0000000406087291 */ /* 0x000fe2000f8e18ff */
[----:B------:R-:W-:Y:S01]  /*17b0*/  LOP3.LUT R15, R15, UR9, RZ, 0x3c, !PT ;  /* 0x000000090f0f7c12 */ /* 0x000fe2000f8e3cff */
[----:B------:R-:W-:Y:S02]  /*17c0*/  USHF.L.U32 UR34, UR16, 0x6, URZ ;  /* 0x0000000610227899 */ /* 0x000fe400080006ff */
[----:B------:R-:W-:Y:S01]  /*17d0*/  UIADD3.X UR27, UPT, UPT, URZ, UR23, URZ, UP1, !UPT ;  /* 0x00000017ff1b7290 */ /* 0x000fe20008ffe4ff */
[----:B-1----:R-:W-:Y:S01]  /*17e0*/  SHF.L.U32 R2, R15, 0x1f, RZ ;  /* 0x0000001f0f027819 */ /* 0x002fe200000006ff */
[----:B------:R-:W-:Y:S02]  /*17f0*/  UIADD3 UR32, UPT, UPT, UR32, 0x4400, URZ ;  /* 0x0000440020207890 */ /* 0x000fe4000fffe0ff */
[----:B------:R-:W-:Y:S01]  /*1800*/  UIADD3.X UR21, UPT, UPT, URZ, UR23, URZ, UP0, !UPT ;  /* 0x00000017ff157290 */ /* 0x000fe200087fe4ff */
[----:B------:R1:W1:Y:S01]  /*1810*/  SYNCS.PHASECHK.TRANS64.TRYWAIT P0, [UR8+0x10], R2 ;  /* 0x00001002ff0075a7 */ /* 0x0002620008001108 */
[----:B------:R-:W-:Y:S01]  /*1820*/  ULEA UR8, UR17, UR4, 0xc ;  /* 0x0000000411087291 */ /* 0x000fe2000f8e60ff */
[----:B------:R-:W-:Y:S01]  /*1830*/  UMOV UR18, 0x0 ;  /* 0x0000000000127882 */ /* 0x000fe20000000000 */
[----:B------:R-:W-:-:S02]  /*1840*/  UMOV UR19, 0x10000000 ;  /* 0x1000000000137882 */ /* 0x000fc40000000000 */
[----:B------:R-:W-:Y:S01]  /*1850*/  UIADD3 UR8, UPT, UPT, UR8, 0x8400, URZ ;  /* 0x0000840008087890 */ /* 0x000fe2000fffe0ff */
[----:B------:R1:W-:Y:S01]  /*1860*/  UTMALDG.3D [UR32], [UR26], desc[UR18] ;  /* 0x000012201a0075b4 */ /* 0x0003e20008011000 */
[----:B------:R-:W-:Y:S01]  /*1870*/  UMOV UR12, UR36 ;  /* 0x00000024000c7c82 */ /* 0x000fe20008000000 */
[----:B------:R-:W-:Y:S01]  /*1880*/  UMOV UR9, UR33 ;  /* 0x0000002100097c82 */ /* 0x000fe20008000000 */
[----:B------:R-:W-:Y:S01]  /*1890*/  UMOV UR10, UR34 ;  /* 0x00000022000a7c82 */ /* 0x000fe20008000000 */
[----:B------:R-:W-:Y:S01]  /*18a0*/  UIADD3 UR16, UPT, UPT, UR16, 0x1, URZ ;  /* 0x0000000110107890 */ /* 0x000fe2000fffe0ff */
[----:B------:R-:W-:Y:S01]  /*18b0*/  UMOV UR24, UR5 ;  /* 0x0000000500187c82 */ /* 0x000fe20008000000 */
[----:B------:R-:W-:Y:S02]  /*18c0*/  UMOV UR17, UR6 ;  /* 0x0000000600117c82 */ /* 0x000fe40008000000 */
[----:B------:R1:W-:Y:S01]  /*18d0*/  UTMALDG.3D [UR8], [UR20], desc[UR18] ;  /* 0x00001208140075b4 */ /* 0x0003e20008011000 */
[----:B------:R-:W-:-:S09]  /*18e0*/  UISETP.NE.AND UP0, UPT, UR16, UR5, UPT ;  /* 0x000000051000728c */ /* 0x000fd2000bf05270 */
[----:B------:R-:W-:Y:S05]  /*18f0*/  BRA.U UP0, `(.L_x_25) ;  /* 0xfffffffd00607547 */ /* 0x000fea000b83ffff */
.L_x_20:
[----:B-1----:R-:W-:Y:S01]  /*1900*/  ULEA UR8, UR6, UR4, 0x3 ;  /* 0x0000000406087291 */ /* 0x002fe2000f8e18ff */
[----:B------:R-:W-:Y:S01]  /*1910*/  SHF.L.U32 R2, R15, 0x1f, RZ ;  /* 0x0000001f0f027819 */ /* 0x000fe200000006ff */
[----:B------:R-:W-:Y:S01]  /*1920*/  @!P1 SYNCS.ARRIVE.TRANS64.A1T0 RZ, [UR4+0x38], RZ ;  /* 0x000038ffffff99a7 */ /* 0x000fe20008100004 */
[----:B------:R-:W-:-:S06]  /*1930*/  UISETP.GT.AND UP0, UPT, UR15, UR14, UPT ;  /* 0x0000000e0f00728c */ /* 0x000fcc000bf04270 */
[----:B--2---:R1:W2:Y:S03]  /*1940*/  SYNCS.PHASECHK.TRANS64.TRYWAIT P0, [UR8+0x10], R2 ;  /* 0x00001002ff0075a7 */ /* 0x0042a60008001108 */
[----:B------:R-:W-:Y:S05]  /*1950*/  BRA.U !UP0, `(.L_x_26) ;  /* 0x0000000108ac7547 */ /* 0x000fea000b800000 */
[----:B------:R-:W-:Y:S01]  /*1960*/  UIADD3 UR21, UPT, UPT, UR7, UR24, URZ ;  /* 0x0000001807157290 */ /* 0x000fe2000fffe0ff */
[----:B------:R-:W-:-:S11]  /*1970*/  UMOV UR25, UR6 ;  /* 0x0000000600197c82 */ /* 0x000fd60008000000 */
.L_x_31:
[----:B-1----:R-:W-:Y:S01]  /*1980*/  ULEA UR17, UR25, UR4, 0x3 ;  /* 0x0000000419117291 */ /* 0x002fe2000f8e18ff */
[----:B--2---:R-:W-:Y:S01]  /*1990*/  @!P5 MOV R3, 0x3000 ;  /* 0x000030000003d802 */ /* 0x004fe20000000f00 */
[----:B--2---:R-:W-:Y:S10]  /*19a0*/  @P0 BRA `(.L_x_27) ;  /* 0x00000000000c0947 */ /* 0x004ff40003800000 */
[----:B------:R-:W-:-:S04]  /*19b0*/  SHF.L.U32 R5, R15, 0x1f, RZ ;  /* 0x0000001f0f057819 */ /* 0x000fc800000006ff */
[----:B------:R-:W2:Y:S02]  /*19c0*/  SYNCS.PHASECHK.TRANS64.TRYWAIT P0, [UR17+0x10], R5 ;  /* 0x00001005ff0075a7 */ /* 0x000ea40008001111 */
[----:B--2---:R-:W-:Y:S05]  /*19d0*/  @!P0 BRA `(.L_x_28) ;  /* 0x0000004c00748947 */ /* 0x004fea0003800000 */
.L_x_27:
[----:B------:R2:W-:Y:S01]  /*19e0*/  @!P5 SYNCS.ARRIVE.TRANS64 RZ, [UR17], R3 ;  /* 0x00000003ffffd9a7 */ /* 0x0005e20008000011 */
[----:B------:R-:W-:Y:S04]  /*19f0*/  BSSY.RECONVERGENT B0, `(.L_x_29) ;  /* 0x0000003000007945 */ /* 0x000fe80003800200 */
[----:B------:R-:W-:Y:S05]  /*1a00*/  @P4 BRA `(.L_x_30) ;  /* 0x0000000000044947 */ /* 0x000fea0003800000 */
[----:B------:R-:W-:Y:S05]  /*1a10*/  BPT.TRAP 0x1 ;  /* 0x000000040000795c */ /* 0x000fea0000300000 */
.L_x_30:
[----:B------:R-:W-:Y:S05]  /*1a20*/  BSYNC.RECONVERGENT B0 ;  /* 0x0000000000007941 */ /* 0x000fea0003800200 */
.L_x_29:
        /* <DEDUP_REMOVED lines=10> */
[----:B------:R-:W-:Y:S01]  /*1ad0*/  UIADD3 UR16, UPT, UPT, UR16, 0x4400, URZ ;  /* 0x0000440010107890 */ /* 0x000fe2000fffe0ff */
[----:B-1----:R-:W-:Y:S01]  /*1ae0*/  SHF.L.U32 R2, R15, 0x1f, RZ ;  /* 0x0000001f0f027819 */ /* 0x002fe200000006ff */
[----:B------:R-:W-:Y:S02]  /*1af0*/  UIADD3.X UR31, UPT, UPT, URZ, UR23, URZ, UP1, !UPT ;  /* 0x00000017ff1f7290 */ /* 0x000fe40008ffe4ff */
[----:B------:R-:W-:Y:S01]  /*1b00*/  UIADD3.X UR29, UPT, UPT, URZ, UR23, URZ, UP0, !UPT ;  /* 0x00000017ff1d7290 */ /* 0x000fe200087fe4ff */
[----:B------:R1:W1:Y:S01]  /*1b10*/  SYNCS.PHASECHK.TRANS64.TRYWAIT P0, [UR8+0x10], R2 ;  /* 0x00001002ff0075a7 */ /* 0x0002620008001108 */
[----:B------:R-:W-:Y:S01]  /*1b20*/  ULEA UR8, UR25, UR4, 0xc ;  /* 0x0000000419087291 */ /* 0x000fe2000f8e60ff */
[----:B------:R-:W-:Y:S01]  /*1b30*/  UMOV UR26, 0x0 ;  /* 0x00000000001a7882 */ /* 0x000fe20000000000 */
[----:B------:R-:W-:-:S02]  /*1b40*/  UMOV UR27, 0x10000000 ;  /* 0x10000000001b7882 */ /* 0x000fc40000000000 */
[----:B------:R-:W-:Y:S01]  /*1b50*/  UIADD3 UR8, UPT, UPT, UR8, 0x8400, URZ ;  /* 0x0000840008087890 */ /* 0x000fe2000fffe0ff */
[----:B------:R-:W-:Y:S01]  /*1b60*/  UMOV UR19, UR35 ;  /* 0x0000002300137c82 */ /* 0x000fe20008000000 */
[----:B------:R-:W-:Y:S01]  /*1b70*/  UMOV UR20, UR36 ;  /* 0x0000002400147c82 */ /* 0x000fe20008000000 */
[----:B------:R-:W-:Y:S01]  /*1b80*/  UMOV UR12, UR36 ;  /* 0x00000024000c7c82 */ /* 0x000fe20008000000 */
[----:B------:R-:W-:Y:S01]  /*1b90*/  UMOV UR9, UR17 ;  /* 0x0000001100097c82 */ /* 0x000fe20008000000 */
[----:B------:R-:W-:Y:S01]  /*1ba0*/  UMOV UR10, UR18 ;  /* 0x00000012000a7c82 */ /* 0x000fe20008000000 */
[----:B------:R1:W-:Y:S01]  /*1bb0*/  UTMALDG.3D [UR16], [UR30], desc[UR26] ;  /* 0x00001a101e0075b4 */ /* 0x0003e20008011000 */
[----:B------:R-:W-:Y:S01]  /*1bc0*/  UIADD3 UR24, UPT, UPT, UR24, 0x1, URZ ;  /* 0x0000000118187890 */ /* 0x000fe2000fffe0ff */
[----:B------:R-:W-:-:S03]  /*1bd0*/  UMOV UR25, UR6 ;  /* 0x0000000600197c82 */ /* 0x000fc60008000000 */
[----:B------:R-:W-:Y:S01]  /*1be0*/  UISETP.NE.AND UP0, UPT, UR24, UR21, UPT ;  /* 0x000000151800728c */ /* 0x000fe2000bf05270 */
[----:B------:R1:W-:Y:S08]  /*1bf0*/  UTMALDG.3D [UR8], [UR28], desc[UR26] ;  /* 0x00001a081c0075b4 */ /* 0x0003f00008011000 */
[----:B------:R-:W-:Y:S05]  /*1c00*/  BRA.U UP0, `(.L_x_31) ;  /* 0xfffffffd005c7547 */ /* 0x000fea000b83ffff */
.L_x_26:
[C---:B-1----:R-:W-:Y:S01]  /*1c10*/  LEA R2, R14.reuse, UR4, 0x3 ;  /* 0x000000040e027c11 */ /* 0x042fe2000f8e18ff */
[----:B------:R-:W-:Y:S01]  /*1c20*/  NOP ;  /* 0x0000000000007918 */ /* 0x000fe20000000000 */
[----:B--2---:R-:W-:Y:S02]  /*1c30*/  SHF.L.U32 R3, R13, 0x1f, RZ ;  /* 0x0000001f0d037819 */ /* 0x004fe400000006ff */
[----:B------:R-:W-:Y:S02]  /*1c40*/  LEA R4, R14, UR4, 0x4 ;  /* 0x000000040e047c11 */ /* 0x000fe4000f8e20ff */
[----:B------:R-:W1:Y:S02]  /*1c50*/  SYNCS.PHASECHK.TRANS64.TRYWAIT P0, [R2+URZ+0x40], R3 ;  /* 0x00004003020075a7 */ /* 0x000e6400080011ff */
[----:B-1----:R-:W-:Y:S05]  /*1c60*/  @!P0 BRA `(.L_x_32) ;  /* 0x0000004800e88947 */ /* 0x002fea0003800000 */
.L_x_96:
[----:B------:R-:W2:Y:S01]  /*1c70*/  LDS.128 R4, [R4+0xd0] ;  /* 0x0000d00004047984 */ /* 0x000ea20000000c00 */
[----:B---3--:R-:W-:Y:S01]  /*1c80*/  ISETP.GE.AND P0, PT, R72, 0x1, PT ;  /* 0x000000014800780c */ /* 0x008fe20003f06270 */
[----:B-1----:R-:W-:Y:S01]  /*1c90*/  VIADD R2, R2, 0x50 ;  /* 0x0000005002027836 */ /* 0x002fe20000000000 */
[----:B------:R-:W-:Y:S01]  /*1ca0*/  @!PT LDS RZ, [RZ] ;  /* 0x00000000fffff984 */ /* 0x000fe20000000800 */
[----:B------:R-:W-:Y:S01]  /*1cb0*/  @!PT LDS RZ, [RZ] ;  /* 0x00000000fffff984 */ /* 0x000fe20000000800 */
[----:B------:R-:W-:Y:S01]  /*1cc0*/  @!PT LDS RZ, [RZ] ;  /* 0x00000000fffff984 */ /* 0x000fe20000000800 */
[----:B------:R-:W-:Y:S01]  /*1cd0*/  @!PT LDS RZ, [RZ] ;  /* 0x00000000fffff984 */ /* 0x000fe20000000800 */
[----:B------:R1:W-:Y:S06]  /*1ce0*/  MEMBAR.ALL.CTA ;  /* 0x0000000000007992 */ /* 0x0003ec0000008000 */
[----:B-1----:R-:W1:Y:S01]  /*1cf0*/  FENCE.VIEW.ASYNC.S ;  /* 0x00000000000073c6 */ /* 0x002e620000000000 */
[----:B------:R-:W-:-:S04]  /*1d00*/  PRMT R2, RZ, 0x654, R2 ;  /* 0x00000654ff027816 */ /* 0x000fc80000000002 */
[----:B-1----:R1:W-:Y:S01]  /*1d10*/  SYNCS.ARRIVE.TRANS64.RED.A1T0 RZ, [R2+URZ], RZ ;  /* 0x000000ff02ff79a7 */ /* 0x0023e200081004ff */
[----:B--2---:R-:W-:-:S13]  /*1d20*/  LOP3.LUT P2, RZ, R6, 0x1, RZ, 0xc0, !PT ;  /* 0x0000000106ff7812 */ /* 0x004fda000784c0ff */
[----:B------:R-:W-:Y:S01]  /*1d30*/  @P2 SHF.R.U32.HI R3, RZ, 0x10, R5 ;  /* 0x00000010ff032819 */ /* 0x000fe20000011605 */
[----:B------:R-:W-:Y:S01]  /*1d40*/  VOTEU.ANY UP0, P2 ;  /* 0x0000000000ff7886 */ /* 0x000fe20001000100 */
[----:B------:R-:W-:Y:S02]  /*1d50*/  @P2 MOV R11, R4 ;  /* 0x00000004000b2202 */ /* 0x000fe40000000f00 */
[----:B------:R-:W-:Y:S02]  /*1d60*/  @P2 R2UR.BROADCAST UR8, R3 ;  /* 0x00000000030822ca */ /* 0x000fe400008e0000 */
[----:B------:R-:W-:-:S11]  /*1d70*/  @P2 LOP3.LUT R8, R5, 0xffff, RZ, 0xc0, !PT ;  /* 0x0000ffff05082812 */ /* 0x000fd600078ec0ff */
[----:B------:R-:W-:Y:S01]  /*1d80*/  @UP0 UMOV UR36, UR8 ;  /* 0x0000000800240c82 */ /* 0x000fe20008000000 */
[----:B-1----:R-:W-:Y:S05]  /*1d90*/  @!P0 BRA `(.L_x_33) ;  /* 0x0000000000b88947 */ /* 0x002fea0003800000 */
[----:B------:R-:W4:Y:S01]  /*1da0*/  LDC.64 R4, c[0x0][0xb18] ;  /* 0x0002c600ff047b82 */ /* 0x000f220000000a00 */
[----:B------:R-:W-:-:S07]  /*1db0*/  ISETP.NE.AND P3, PT, R72, 0x1, PT ;  /* 0x000000014800780c */ /* 0x000fce0003f65270 */
[----:B------:R-:W1:Y:S08]  /*1dc0*/  LDC.64 R6, c[0x0][0xb10] ;  /* 0x0002c400ff067b82 */ /* 0x000e700000000a00 */
[----:B------:R-:W2:Y:S08]  /*1dd0*/  LDC R16, c[0x0][0xb20] ;  /* 0x0002c800ff107b82 */ /* 0x000eb00000000800 */
[----:B------:R-:W3:Y:S01]  /*1de0*/  LDC R18, c[0x0][0xb0c] ;  /* 0x0002c300ff127b82 */ /* 0x000ee20000000800 */
[----:B----4-:R-:W-:Y:S01]  /*1df0*/  IMAD.HI.U32 R17, R0, R5, RZ ;  /* 0x0000000500117227 */ /* 0x010fe200078e00ff */
[----:B------:R-:W-:-:S03]  /*1e00*/  ISETP.NE.AND P0, PT, R4, 0x1, PT ;  /* 0x000000010400780c */ /* 0x000fc60003f05270 */
[----:B------:R-:W-:-:S03]  /*1e10*/  IMAD.HI.U32 R5, R8, R5, RZ ;  /* 0x0000000508057227 */ /* 0x000fc600078e00ff */
[----:B------:R-:W4:Y:S01]  /*1e20*/  LDC.64 R2, c[0x0][0xb28] ;  /* 0x0002ca00ff027b82 */ /* 0x000f220000000a00 */
[----:B-1----:R-:W-:-:S04]  /*1e30*/  IMAD.HI.U32 R20, R9, R6, RZ ;  /* 0x0000000609147227 */ /* 0x002fc800078e00ff */
[----:B------:R-:W-:Y:S01]  /*1e40*/  IMAD.HI.U32 R22, R11, R6, RZ ;  /* 0x000000060b167227 */ /* 0x000fe200078e00ff */
[----:B------:R-:W-:Y:S02]  /*1e50*/  SHF.R.U32.HI R20, RZ, R7, R20 ;  /* 0x00000007ff147219 */ /* 0x000fe40000011614 */
[-C--:B--2---:R-:W-:Y:S02]  /*1e60*/  SHF.R.U32.HI R17, RZ, R16.reuse, R17 ;  /* 0x00000010ff117219 */ /* 0x084fe40000011611 */
[----:B------:R-:W-:Y:S02]  /*1e70*/  SHF.R.U32.HI R5, RZ, R16, R5 ;  /* 0x00000010ff057219 */ /* 0x000fe40000011605 */
[----:B------:R-:W-:Y:S02]  /*1e80*/  SEL R17, R0, R17, !P0 ;  /* 0x0000001100117207 */ /* 0x000fe40004000000 */
[----:B------:R-:W-:Y:S02]  /*1e90*/  SHF.R.U32.HI R22, RZ, R7, R22 ;  /* 0x00000007ff167219 */ /* 0x000fe40000011616 */
[----:B---3--:R-:W-:-:S02]  /*1ea0*/  ISETP.NE.AND P1, PT, R18, 0x1, PT ;  /* 0x000000011200780c */ /* 0x008fc40003f25270 */
[----:B------:R-:W-:Y:S02]  /*1eb0*/  SEL R5, R8, R5, !P0 ;  /* 0x0000000508057207 */ /* 0x000fe40004000000 */
[----:B------:R-:W-:Y:S02]  /*1ec0*/  SEL R19, R9, R20, !P1 ;  /* 0x0000001409137207 */ /* 0x000fe40004800000 */
[----:B------:R-:W-:Y:S01]  /*1ed0*/  SEL R7, R11, R22, !P1 ;  /* 0x000000160b077207 */ /* 0x000fe20004800000 */
[----:B----4-:R-:W-:-:S04]  /*1ee0*/  IMAD.HI.U32 R20, R17, R2, RZ ;  /* 0x0000000211147227 */ /* 0x010fc800078e00ff */
[----:B------:R-:W-:Y:S01]  /*1ef0*/  IMAD.HI.U32 R6, R19, R2, RZ ;  /* 0x0000000213067227 */ /* 0x000fe200078e00ff */
[----:B------:R-:W-:-:S04]  /*1f00*/  @P3 SHF.R.U32.HI R17, RZ, R3, R20 ;  /* 0x00000003ff113219 */ /* 0x000fc80000011614 */
[----:B------:R-:W-:Y:S01]  /*1f10*/  @P3 SHF.R.U32.HI R19, RZ, R3, R6 ;  /* 0x00000003ff133219 */ /* 0x000fe20000011606 */
[----:B------:R-:W-:-:S04]  /*1f20*/  IMAD R17, R72, R17, RZ ;  /* 0x0000001148117224 */ /* 0x000fc800078e02ff */
[----:B------:R-:W-:Y:S01]  /*1f30*/  IMAD R6, R72, R19, RZ ;  /* 0x0000001348067224 */ /* 0x000fe200078e02ff */
[C---:B------:R-:W-:Y:S02]  /*1f40*/  ISETP.GE.AND P0, PT, R5.reuse, R17, PT ;  /* 0x000000110500720c */ /* 0x040fe40003f06270 */
[----:B------:R-:W-:Y:S02]  /*1f50*/  IADD3 R17, PT, PT, -R5, RZ, RZ ;  /* 0x000000ff05117210 */ /* 0x000fe40007ffe1ff */
[----:B------:R-:W-:Y:S01]  /*1f60*/  ISETP.GE.OR P0, PT, R7, R6, P0 ;  /* 0x000000060700720c */ /* 0x000fe20000706670 */
[----:B------:R-:W-:-:S04]  /*1f70*/  IMAD.HI.U32 R6, R5, R2, RZ ;  /* 0x0000000205067227 */ /* 0x000fc800078e00ff */
[----:B------:R-:W-:Y:S01]  /*1f80*/  IMAD R8, R4, R17, R8 ;  /* 0x0000001104087224 */ /* 0x000fe200078e0208 */
[----:B------:R-:W-:-:S04]  /*1f90*/  SHF.R.U32.HI R6, RZ, R3, R6 ;  /* 0x00000003ff067219 */ /* 0x000fc80000011606 */
[----:B------:R-:W-:-:S03]  /*1fa0*/  SEL R6, R5, R6, !P3 ;  /* 0x0000000605067207 */ /* 0x000fc60005800000 */
[----:B------:R-:W-:-:S04]  /*1fb0*/  @!P0 IMAD.HI.U32 R16, R7, R2, RZ ;  /* 0x0000000207108227 */ /* 0x000fc800078e00ff */
[----:B------:R-:W-:Y:S01]  /*1fc0*/  IMAD.MOV R2, RZ, RZ, -R6 ;  /* 0x000000ffff027224 */ /* 0x000fe200078e0a06 */
[----:B------:R-:W-:-:S03]  /*1fd0*/  @!P0 SHF.R.U32.HI R16, RZ, R3, R16 ;  /* 0x00000003ff108219 */ /* 0x000fc60000011610 */
[----:B------:R-:W-:Y:S01]  /*1fe0*/  IMAD R2, R72, R2, R5 ;  /* 0x0000000248027224 */ /* 0x000fe200078e0205 */
[----:B------:R-:W-:-:S05]  /*1ff0*/  @!P0 SEL R3, R7, R16, !P3 ;  /* 0x0000001007038207 */ /* 0x000fca0005800000 */
[--C-:B------:R-:W-:Y:S02]  /*2000*/  @!P0 IMAD.IADD R6, R6, 0x1, -R3.reuse ;  /* 0x0000000106068824 */ /* 0x100fe400078e0a03 */
[----:B------:R-:W-:Y:S01]  /*2010*/  @!P0 IMAD R3, R2, R19, R3 ;  /* 0x0000001302038224 */ /* 0x000fe200078e0203 */
[----:B------:R-:W-:Y:S01]  /*2020*/  IADD3 R2, PT, PT, -R7, RZ, RZ ;  /* 0x000000ff07027210 */ /* 0x000fe20007ffe1ff */
[----:B------:R-:W-:Y:S02]  /*2030*/  @!P0 IMAD R5, R72, R6, R7 ;  /* 0x0000000648058224 */ /* 0x000fe400078e0207 */
[----:B------:R-:W-:Y:S02]  /*2040*/  @!P0 IMAD.MOV.U32 R7, RZ, RZ, R3 ;  /* 0x000000ffff078224 */ /* 0x000fe400078e0003 */
[----:B------:R-:W-:Y:S02]  /*2050*/  IMAD R2, R18, R2, R11 ;  /* 0x0000000212027224 */ /* 0x000fe400078e020b */
[----:B------:R-:W-:-:S02]  /*2060*/  IMAD R8, R5, R4, R8 ;  /* 0x0000000405087224 */ /* 0x000fc400078e0208 */
[----:B------:R-:W-:Y:S02]  /*2070*/  IMAD R11, R7, R18, R2 ;  /* 0x00000012070b7224 */ /* 0x000fe400078e0202 */
.L_x_33:
[----:B------:R-:W1:Y:S02]  /*2080*/  LDCU UR8, c[0x0][0xb30] ;  /* 0x00016600ff0877ac */ /* 0x000e640008000800 */
[----:B-1----:R-:W-:-:S09]  /*2090*/  UISETP.NE.AND UP0, UPT, UR8, 0x1, UPT ;  /* 0x000000010800788c */ /* 0x002fd2000bf05270 */
[----:B------:R-:W-:Y:S05]  /*20a0*/  BRA.U UP0, `(.L_x_34) ;  /* 0x0000000100407547 */ /* 0x000fea000b800000 */
[----:B------:R-:W1:Y:S08]  /*20b0*/  LDC.64 R4, c[0x0][0xb10] ;  /* 0x0002c400ff047b82 */ /* 0x000e700000000a00 */
[----:B------:R-:W2:Y:S08]  /*20c0*/  LDC.64 R2, c[0x0][0xb18] ;  /* 0x0002c600ff027b82 */ /* 0x000eb00000000a00 */
[----:B------:R-:W3:Y:S08]  /*20d0*/  LDC R6, c[0x0][0xb20] ;  /* 0x0002c800ff067b82 */ /* 0x000ef00000000800 */
[----:B------:R-:W4:Y:S01]  /*20e0*/  LDC R16, c[0x0][0xb0c] ;  /* 0x0002c300ff107b82 */ /* 0x000f220000000800 */
[----:B-1----:R-:W-:-:S05]  /*20f0*/  IMAD.HI.U32 R4, R11, R4, RZ ;  /* 0x000000040b047227 */ /* 0x002fca00078e00ff */
[----:B------:R-:W-:Y:S01]  /*2100*/  SHF.R.U32.HI R4, RZ, R5, R4 ;  /* 0x00000005ff047219 */ /* 0x000fe20000011604 */
[----:B--2---:R-:W-:Y:S01]  /*2110*/  IMAD.HI.U32 R3, R8, R3, RZ ;  /* 0x0000000308037227 */ /* 0x004fe200078e00ff */
[----:B------:R-:W-:-:S04]  /*2120*/  ISETP.NE.AND P0, PT, R2, 0x1, PT ;  /* 0x000000010200780c */ /* 0x000fc80003f05270 */
[----:B---3--:R-:W-:-:S04]  /*2130*/  SHF.R.U32.HI R3, RZ, R6, R3 ;  /* 0x00000006ff037219 */ /* 0x008fc80000011603 */
[----:B------:R-:W-:Y:S02]  /*2140*/  SEL R3, R8, R3, !P0 ;  /* 0x0000000308037207 */ /* 0x000fe40004000000 */
[----:B----4-:R-:W-:-:S04]  /*2150*/  ISETP.NE.AND P1, PT, R16, 0x1, PT ;  /* 0x000000011000780c */ /* 0x010fc80003f25270 */
[----:B------:R-:W-:-:S05]  /*2160*/  SEL R4, R11, R4, !P1 ;  /* 0x000000040b047207 */ /* 0x000fca0004800000 */
[----:B------:R-:W-:Y:S02]  /*2170*/  IMAD.IADD R5, R3, 0x1, -R4 ;  /* 0x0000000103057824 */ /* 0x000fe400078e0a04 */
[----:B------:R-:W-:Y:S02]  /*2180*/  IMAD.IADD R3, R4, 0x1, -R3 ;  /* 0x0000000104037824 */ /* 0x000fe400078e0a03 */
[----:B------:R-:W-:Y:S02]  /*2190*/  IMAD R11, R5, R16, R11 ;  /* 0x00000010050b7224 */ /* 0x000fe400078e020b */
[----:B------:R-:W-:-:S07]  /*21a0*/  IMAD R8, R3, R2, R8 ;  /* 0x0000000203087224 */ /* 0x000fce00078e0208 */
.L_x_34:
[----:B------:R-:W-:Y:S01]  /*21b0*/  VIADD R14, R14, 0x1 ;  /* 0x000000010e0e7836 */ /* 0x000fe20000000000 */
[----:B------:R-:W-:Y:S01]  /*21c0*/  PLOP3.LUT P1, PT, PT, PT, PT, 0x80, 0x8 ;  /* 0x000000000008781c */ /* 0x000fe20003f2f070 */
[----:B------:R-:W-:Y:S02]  /*21d0*/  IMAD.IADD R165, R11, 0x1, R154 ;  /* 0x000000010ba57824 */ /* 0x000fe400078e029a */
[----:B------:R-:W-:Y:S01]  /*21e0*/  IMAD.IADD R155, R8, 0x1, R143 ;  /* 0x00000001089b7824 */ /* 0x000fe200078e028f */
[----:B------:R-:W-:-:S04]  /*21f0*/  ISETP.NE.AND P0, PT, R14, 0x2, PT ;  /* 0x000000020e00780c */ /* 0x000fc80003f05270 */
[----:B------:R-:W-:Y:S02]  /*2200*/  SEL R2, RZ, 0x1, P0 ;  /* 0x00000001ff027807 */ /* 0x000fe40000000000 */
[----:B------:R-:W-:Y:S02]  /*2210*/  SEL R14, R14, RZ, P0 ;  /* 0x000000ff0e0e7207 */ /* 0x000fe40000000000 */
[----:B------:R-:W-:Y:S01]  /*2220*/  LOP3.LUT R13, R13, R2, RZ, 0x3c, !PT ;  /* 0x000000020d0d7212 */ /* 0x000fe200078e3cff */
[----:B------:R-:W-:Y:S06]  /*2230*/  @P2 BRA `(.L_x_35) ;  /* 0xfffffff000982947 */ /* 0x000fec000383ffff */
[----:B------:R-:W-:Y:S01]  /*2240*/  UIADD3 UR5, UPT, UPT, UR4, 0x10, URZ ;  /* 0x0000001004057890 */ /* 0x000fe2000fffe0ff */
[----:B------:R-:W-:-:S03]  /*2250*/  SHF.L.U32 R3, R15, 0x1f, RZ ;  /* 0x0000001f0f037819 */ /* 0x000fc600000006ff */
[----:B------:R-:W-:-:S09]  /*2260*/  ULEA UR4, UR6, UR5, 0x3 ;  /* 0x0000000506047291 */ /* 0x000fd2000f8e18ff */
[----:B------:R-:W1:Y:S02]  /*2270*/  SYNCS.PHASECHK.TRANS64.TRYWAIT P0, [UR4], R3 ;  /* 0x00000003ff0075a7 */ /* 0x000e640008001104 */
[----:B-1----:R-:W-:Y:S05]  /*2280*/  @!P0 BRA `(.L_x_36) ;  /* 0x0000004400748947 */ /* 0x002fea0003800000 */
.L_x_98:
[----:B------:R-:W-:-:S04]  /*2290*/  UIADD3 UR6, UPT, UPT, UR6, 0x1, URZ ;  /* 0x0000000106067890 */ /* 0x000fc8000fffe0ff */
[----:B------:R-:W-:-:S04]  /*22a0*/  UISETP.NE.AND UP0, UPT, UR6, 0x2, UPT ;  /* 0x000000020600788c */ /* 0x000fc8000bf05270 */
[----:B------:R-:W-:Y:S02]  /*22b0*/  USEL UR4, URZ, 0x1, UP0 ;  /* 0x00000001ff047887 */ /* 0x000fe40008000000 */
[----:B------:R-:W-:-:S04]  /*22c0*/  USEL UR6, UR6, URZ, UP0 ;  /* 0x000000ff06067287 */ /* 0x000fc80008000000 */
[----:B------:R-:W-:Y:S01]  /*22d0*/  ULEA UR6, UR6, UR5, 0x3 ;  /* 0x0000000506067291 */ /* 0x000fe2000f8e18ff */
[----:B-1----:R-:W-:-:S04]  /*22e0*/  LOP3.LUT R3, R15, UR4, RZ, 0x3c, !PT ;  /* 0x000000040f037c12 */ /* 0x002fc8000f8e3cff */
[----:B------:R-:W-:Y:S01]  /*22f0*/  SHF.L.U32 R3, R3, 0x1f, RZ ;  /* 0x0000001f03037819 */ /* 0x000fe200000006ff */
[----:B----4-:R-:W-:-:S07]  /*2300*/  IMAD.U32 R0, RZ, RZ, UR6 ;  /* 0x00000006ff007e24 */ /* 0x010fce000f8e00ff */
.L_x_37:
[----:B-1----:R1:W2:Y:S02]  /*2310*/  SYNCS.PHASECHK.TRANS64.TRYWAIT P0, [R0+URZ], R3 ;  /* 0x00000003000075a7 */ /* 0x0022a400080011ff */
[----:B--2---:R-:W-:Y:S05]  /*2320*/  @!P0 NANOSLEEP.SYNCS 0x989680 ;  /* 0x009896800000895d */ /* 0x004fea0003900000 */
[----:B------:R-:W2:Y:S02]  /*2330*/  @!P0 SYNCS.PHASECHK.TRANS64 P0, [R0+URZ], R3 ;  /* 0x00000003000085a7 */ /* 0x000ea400080010ff */
[----:B--2---:R-:W-:Y:S05]  /*2340*/  @P0 EXIT ;  /* 0x000000000000094d */ /* 0x004fea0003800000 */
[----:B------:R-:W-:Y:S05]  /*2350*/  BRA `(.L_x_37) ;  /* 0xfffffffc00ec7947 */ /* 0x000fea000383ffff */
.L_x_17:
[----:B------:R-:W-:-:S04]  /*2360*/  UISETP.NE.AND UP1, UPT, UR37, URZ, UPT ;  /* 0x000000ff2500728c */ /* 0x000fc8000bf25270 */
[----:B------:R-:W-:-:S09]  /*2370*/  UISETP.NE.OR UP1, UPT, UR8, 0x1, UP1 ;  /* 0x000000010800788c */ /* 0x000fd20008f25670 */
[----:B------:R-:W-:Y:S05]  /*2380*/  BRA.U UP1, `(.L_x_38) ;  /* 0x0000000501487547 */ /* 0x000fea000b800000 */
[----:B------:R-:W-:Y:S01]  /*2390*/  ISETP.NE.AND P2, PT, R2, RZ, PT ;  /* 0x000000ff0200720c */ /* 0x000fe20003f45270 */
[----:B------:R-:W-:Y:S01]  /*23a0*/  IMAD.MOV.U32 R12, RZ, RZ, 0x1 ;  /* 0x00000001ff0c7424 */ /* 0x000fe200078e00ff */
[----:B------:R-:W-:Y:S02]  /*23b0*/  CS2R R10, SRZ ;  /* 0x00000000000a7805 */ /* 0x000fe4000001ff00 */
[----:B------:R-:W-:Y:S01]  /*23c0*/  CS2R R8, SRZ ;  /* 0x0000000000087805 */ /* 0x000fe2000001ff00 */
[----:B------:R-:W-:Y:S01]  /*23d0*/  UMOV UR4, 0x400 ;  /* 0x0000040000047882 */ /* 0x000fe20000000000 */
[----:B------:R-:W-:Y:S01]  /*23e0*/  UMOV UR6, URZ ;  /* 0x000000ff00067c82 */ /* 0x000fe20008000000 */
[----:B------:R-:W-:-:S12]  /*23f0*/  ULEA UR37, UR37, UR4, 0x18 ;  /* 0x0000000425257291 */ /* 0x000fd8000f8ec0ff */
.L_x_42:
[----:B------:R-:W-:Y:S02]  /*2400*/  LEA R0, R8, UR37, 0x3 ;  /* 0x0000002508007c11 */ /* 0x000fe4000f8e18ff */
[----:B------:R-:W-:-:S03]  /*2410*/  SHF.L.U32 R5, R9, 0x1f, RZ ;  /* 0x0000001f09057819 */ /* 0x000fc600000006ff */
[----:B------:R-:W-:Y:S01]  /*2420*/  VIADD R4, R0, 0xb0 ;  /* 0x000000b000047836 */ /* 0x000fe20000000000 */
[----:B------:R-:W1:Y:S02]  /*2430*/  SYNCS.PHASECHK.TRANS64.TRYWAIT P0, [R0+URZ+0xa0], R5 ;  /* 0x0000a005000075a7 */ /* 0x000e6400080011ff */
[----:B-1----:R-:W-:Y:S05]  /*2440*/  @!P0 BRA `(.L_x_39) ;  /* 0x00000044001c8947 */ /* 0x002fea0003800000 */
.L_x_99:
[----:B------:R-:W-:Y:S01]  /*2450*/  ULEA UR5, UR6, UR37, 0x3 ;  /* 0x0000002506057291 */ /* 0x000fe2000f8e18ff */
[----:B------:R-:W-:Y:S02]  /*2460*/  PRMT R4, RZ, 0x654, R4 ;  /* 0x00000654ff047816 */ /* 0x000fe40000000004 */
[----:B-1----:R-:W-:Y:S01]  /*2470*/  SHF.L.U32 R5, R12, 0x1f, RZ ;  /* 0x0000001f0c057819 */ /* 0x002fe200000006ff */
[----:B------:R-:W-:Y:S01]  /*2480*/  UIADD3 UR4, UPT, UPT, UR5, 0x40, URZ ;  /* 0x0000004005047890 */ /* 0x000fe2000fffe0ff */
[----:B------:R1:W-:Y:S05]  /*2490*/  SYNCS.ARRIVE.TRANS64.RED.A1T0 RZ, [R4+URZ], RZ ;  /* 0x000000ff04ff79a7 */ /* 0x0003ea00081004ff */
[----:B------:R-:W-:Y:S01]  /*24a0*/  IMAD.U32 R7, RZ, RZ, UR4 ;  /* 0x00000004ff077e24 */ /* 0x000fe2000f8e00ff */
[----:B------:R-:W2:Y:S04]  /*24b0*/  SYNCS.PHASECHK.TRANS64.TRYWAIT P0, [UR5+0x50], R5 ;  /* 0x00005005ff0075a7 */ /* 0x000ea80008001105 */
[----:B------:R-:W-:Y:S01]  /*24c0*/  PRMT R6, R2, 0x654, R7 ;  /* 0x0000065402067816 */ /* 0x000fe20000000007 */
[----:B-1----:R-:W-:Y:S01]  /*24d0*/  @!P2 IMAD.MOV.U32 R4, RZ, RZ, 0x10 ;  /* 0x00000010ff04a424 */ /* 0x002fe200078e00ff */
[----:B--2---:R-:W-:Y:S06]  /*24e0*/  @!P0 BRA `(.L_x_40) ;  /* 0x0000004400088947 */ /* 0x004fec0003800000 */
.L_x_101:
[----:B------:R-:W-:Y:S01]  /*24f0*/  ULEA UR4, UR6, UR37, 0x4 ;  /* 0x0000002506047291 */ /* 0x000fe2000f8e20ff */
[----:B------:R-:W-:Y:S01]  /*2500*/  SEL R3, R6, R3, !P2 ;  /* 0x0000000306037207 */ /* 0x000fe20005000000 */
[----:B------:R-:W-:Y:S01]  /*2510*/  UIADD3 UR5, UPT, UPT, UR5, 0x40, URZ ;  /* 0x0000004005057890 */ /* 0x000fe2000fffe0ff */
[----:B-1----:R-:W-:Y:S01]  /*2520*/  LEA R0, R11, UR37, 0x3 ;  /* 0x000000250b007c11 */ /* 0x002fe2000f8e18ff */
[----:B------:R-:W-:Y:S01]  /*2530*/  UIADD3 UR4, UPT, UPT, UR4, 0xd0, URZ ;  /* 0x000000d004047890 */ /* 0x000fe2000fffe0ff */
[----:B------:R-:W-:Y:S01]  /*2540*/  SHF.L.U32 R5, R10, 0x1f, RZ ;  /* 0x0000001f0a057819 */ /* 0x000fe200000006ff */
[----:B------:R1:W-:Y:S01]  /*2550*/  @!P2 SYNCS.ARRIVE.TRANS64.RED RZ, [R3+URZ], R4 ;  /* 0x0000000403ffa9a7 */ /* 0x0003e200080004ff */
[----:B------:R-:W-:Y:S01]  /*2560*/  UIADD3 UR6, UPT, UPT, UR6, 0x1, URZ ;  /* 0x0000000106067890 */ /* 0x000fe2000fffe0ff */
[----:B------:R-:W-:-:S03]  /*2570*/  VIADD R8, R8, 0x1 ;  /* 0x0000000108087836 */ /* 0x000fc60000000000 */
[----:B------:R-:W-:Y:S02]  /*2580*/  UISETP.NE.AND UP0, UPT, UR6, 0x2, UPT ;  /* 0x000000020600788c */ /* 0x000fe4000bf05270 */
[----:B------:R-:W-:Y:S06]  /*2590*/  UGETNEXTWORKID.BROADCAST [UR4], [UR5] ;  /* 0x00000000040073ca */ /* 0x000fec0008000100 */
[----:B------:R-:W-:Y:S01]  /*25a0*/  USEL UR4, URZ, 0x1, UP0 ;  /* 0x00000001ff047887 */ /* 0x000fe20008000000 */
[----:B------:R-:W-:Y:S01]  /*25b0*/  ISETP.NE.AND P0, PT, R8, 0x2, PT ;  /* 0x000000020800780c */ /* 0x000fe20003f05270 */
[----:B------:R-:W-:Y:S01]  /*25c0*/  USEL UR6, UR6, URZ, UP0 ;  /* 0x000000ff06067287 */ /* 0x000fe20008000000 */
[----:B------:R-:W2:Y:S03]  /*25d0*/  SYNCS.PHASECHK.TRANS64.TRYWAIT P1, [R0+URZ+0x40], R5 ;  /* 0x00004005000075a7 */ /* 0x000ea600080211ff */
[----:B------:R-:W-:Y:S01]  /*25e0*/  LOP3.LUT R12, R12, UR4, RZ, 0x3c, !PT ;  /* 0x000000040c0c7c12 */ /* 0x000fe2000f8e3cff */
[----:B-12---:R-:W-:Y:S07]  /*25f0*/  @!P1 BRA `(.L_x_41) ;  /* 0x0000004000dc9947 */ /* 0x006fee0003800000 */
.L_x_102:
[C---:B------:R-:W-:Y:S01]  /*2600*/  LEA R4, R11.reuse, UR37, 0x4 ;  /* 0x000000250b047c11 */ /* 0x040fe2000f8e20ff */
[----:B-1----:R-:W-:Y:S01]  /*2610*/  VIADD R0, R0, 0x50 ;  /* 0x0000005000007836 */ /* 0x002fe20000000000 */
[----:B------:R-:W-:Y:S01]  /*2620*/  SEL R8, R8, RZ, P0 ;  /* 0x000000ff08087207 */ /* 0x000fe20000000000 */
[----:B------:R-:W-:-:S03]  /*2630*/  VIADD R11, R11, 0x1 ;  /* 0x000000010b0b7836 */ /* 0x000fc60000000000 */
[----:B------:R-:W1:Y:S01]  /*2640*/  LDS.128 R4, [R4+0xd0] ;  /* 0x0000d00004047984 */ /* 0x000e620000000c00 */
[----:B------:R-:W-:Y:S02]  /*2650*/  PRMT R0, RZ, 0x654, R0 ;  /* 0x00000654ff007816 */ /* 0x000fe40000000000 */
[C---:B------:R-:W-:Y:S01]  /*2660*/  ISETP.NE.AND P1, PT, R11.reuse, 0x2, PT ;  /* 0x000000020b00780c */ /* 0x040fe20003f25270 */
[----:B------:R-:W-:Y:S01]  /*2670*/  @!PT LDS RZ, [RZ] ;  /* 0x00000000fffff984 */ /* 0x000fe20000000800 */
[----:B------:R-:W-:Y:S01]  /*2680*/  @!PT LDS RZ, [RZ] ;  /* 0x00000000fffff984 */ /* 0x000fe20000000800 */
[----:B------:R-:W-:Y:S01]  /*2690*/  @!PT LDS RZ, [RZ] ;  /* 0x00000000fffff984 */ /* 0x000fe20000000800 */
[----:B------:R-:W-:Y:S01]  /*26a0*/  @!PT LDS RZ, [RZ] ;  /* 0x00000000fffff984 */ /* 0x000fe20000000800 */
[----:B------:R2:W-:Y:S06]  /*26b0*/  MEMBAR.ALL.CTA ;  /* 0x0000000000007992 */ /* 0x0005ec0000008000 */
[----:B--2---:R-:W2:Y:S01]  /*26c0*/  FENCE.VIEW.ASYNC.S ;  /* 0x00000000000073c6 */ /* 0x004ea20000000000 */
[----:B------:R-:W-:Y:S01]  /*26d0*/  SEL R11, R11, RZ, P1 ;  /* 0x000000ff0b0b7207 */ /* 0x000fe20000800000 */
[----:B--2---:R2:W-:Y:S01]  /*26e0*/  SYNCS.ARRIVE.TRANS64.RED.A1T0 RZ, [R0+URZ], RZ ;  /* 0x000000ff00ff79a7 */ /* 0x0045e200081004ff */
[----:B-1----:R-:W-:-:S02]  /*26f0*/  LOP3.LUT P3, RZ, R6, 0x1, RZ, 0xc0, !PT ;  /* 0x0000000106ff7812 */ /* 0x002fc4000786c0ff */
[----:B------:R-:W-:-:S04]  /*2700*/  SEL R5, RZ, 0x1, P1 ;  /* 0x00000001ff057807 */ /* 0x000fc80000800000 */
[----:B------:R-:W-:Y:S02]  /*2710*/  LOP3.LUT R10, R10, R5, RZ, 0x3c, !PT ;  /* 0x000000050a0a7212 */ /* 0x000fe400078e3cff */
[----:B--2---:R-:W-:-:S04]  /*2720*/  SEL R0, RZ, 0x1, P0 ;  /* 0x00000001ff007807 */ /* 0x004fc80000000000 */
[----:B------:R-:W-:Y:S01]  /*2730*/  LOP3.LUT R9, R9, R0, RZ, 0x3c, !PT ;  /* 0x0000000009097212 */ /* 0x000fe200078e3cff */
[----:B------:R-:W-:Y:S06]  /*2740*/  @P3 BRA `(.L_x_42) ;  /* 0xfffffffc002c3947 */ /* 0x000fec000383ffff */
[----:B------:R-:W-:Y:S01]  /*2750*/  ULEA UR5, UR6, UR37, 0x3 ;  /* 0x0000002506057291 */ /* 0x000fe2000f8e18ff */
[----:B------:R-:W-:-:S08]  /*2760*/  SHF.L.U32 R3, R12, 0x1f, RZ ;  /* 0x0000001f0c037819 */ /* 0x000fd000000006ff */
[----:B------:R-:W1:Y:S02]  /*2770*/  SYNCS.PHASECHK.TRANS64 P0, [UR5+0x50], R3 ;  /* 0x00005003ff0075a7 */ /* 0x000e640008001005 */
[----:B-1----:R-:W-:Y:S05]  /*2780*/  @P0 BRA `(.L_x_43) ;  /* 0x0000000000080947 */ /* 0x002fea0003800000 */
[----:B------:R-:W1:Y:S02]  /*2790*/  SYNCS.PHASECHK.TRANS64.TRYWAIT P0, [UR5+0x50], R3 ;  /* 0x00005003ff0075a7 */ /* 0x000e640008001105 */
[----:B-1----:R-:W-:Y:S05]  /*27a0*/  @!P0 BRA `(.L_x_44) ;  /* 0x0000004000848947 */ /* 0x002fea0003800000 */
.L_x_43:
[----:B------:R-:W-:-:S04]  /*27b0*/  UIADD3 UR4, UPT, UPT, UR6, 0x1, URZ ;  /* 0x0000000106047890 */ /* 0x000fc8000fffe0ff */
[----:B------:R-:W-:-:S04]  /*27c0*/  UISETP.NE.AND UP0, UPT, UR4, 0x2, UPT ;  /* 0x000000020400788c */ /* 0x000fc8000bf05270 */
[----:B------:R-:W-:Y:S02]  /*27d0*/  USEL UR7, URZ, 0x1, UP0 ;  /* 0x00000001ff077887 */ /* 0x000fe40008000000 */
[----:B------:R-:W-:-:S04]  /*27e0*/  USEL UR4, UR4, URZ, UP0 ;  /* 0x000000ff04047287 */ /* 0x000fc80008000000 */
[----:B------:R-:W-:Y:S01]  /*27f0*/  ULEA UR4, UR4, UR37, 0x3 ;  /* 0x0000002504047291 */ /* 0x000fe2000f8e18ff */
[----:B-1----:R-:W-:-:S04]  /*2800*/  LOP3.LUT R3, R12, UR7, RZ, 0x3c, !PT ;  /* 0x000000070c037c12 */ /* 0x002fc8000f8e3cff */
[----:B------:R-:W-:-:S04]  /*2810*/  SHF.L.U32 R0, R3, 0x1f, RZ ;  /* 0x0000001f03007819 */ /* 0x000fc800000006ff */
[----:B------:R-:W1:Y:S02]  /*2820*/  SYNCS.PHASECHK.TRANS64 P0, [UR4+0x50], R0 ;  /* 0x00005000ff0075a7 */ /* 0x000e640008001004 */
[----:B-1----:R-:W-:Y:S05]  /*2830*/  @P0 EXIT ;  /* 0x000000000000094d */ /* 0x002fea0003800000 */
[----:B------:R-:W-:Y:S02]  /*2840*/  SHF.L.U32 R3, R3, 0x1f, RZ ;  /* 0x0000001f03037819 */ /* 0x000fe400000006ff */
[----:B------:R-:W-:-:S07]  /*2850*/  MOV R0, UR4 ;  /* 0x0000000400007c02 */ /* 0x000fce0008000f00 */
.L_x_45:
[----:B-1----:R1:W2:Y:S02]  /*2860*/  SYNCS.PHASECHK.TRANS64.TRYWAIT P0, [R0+URZ+0x50], R3 ;  /* 0x00005003000075a7 */ /* 0x0022a400080011ff */
[----:B--2---:R-:W-:Y:S05]  /*2870*/  @!P0 NANOSLEEP.SYNCS 0x989680 ;  /* 0x009896800000895d */ /* 0x004fea0003900000 */
[----:B------:R-:W2:Y:S02]  /*2880*/  @!P0 SYNCS.PHASECHK.TRANS64 P0, [R0+URZ+0x50], R3 ;  /* 0x00005003000085a7 */ /* 0x000ea400080010ff */
[----:B--2---:R-:W-:Y:S05]  /*2890*/  @P0 EXIT ;  /* 0x000000000000094d */ /* 0x004fea0003800000 */
[----:B------:R-:W-:Y:S05]  /*28a0*/  BRA `(.L_x_45) ;  /* 0xfffffffc00ec7947 */ /* 0x000fea000383ffff */
.L_x_38:
[----:B------:R-:W-:-:S09]  /*28b0*/  UISETP.NE.AND UP1, UPT, UR8, URZ, UPT ;  /* 0x000000ff0800728c */ /* 0x000fd2000bf25270 */
[----:B------:R-:W-:Y:S05]  /*28c0*/  BRA.U UP1, `(.L_x_46) ;  /* 0x0000000d017c7547 */ /* 0x000fea000b800000 */
[----:B------:R-:W-:Y:S01]  /*28d0*/  UMOV UR4, 0x40 ;  /* 0x0000004000047882 */ /* 0x000fe20000000000 */
[----:B------:R-:W-:Y:S01]  /*28e0*/  NOP ;  /* 0x0000000000007918 */ /* 0x000fe20000000000 */
[----:B------:R-:W-:Y:S01]  /*28f0*/  ULEA UR4, UR37, UR4, 0x18 ;  /* 0x0000000425047291 */ /* 0x000fe2000f8ec0ff */
[----:B------:R-:W-:Y:S02]  /*2900*/  UMOV UR5, 0x400 ;  /* 0x0000040000057882 */ /* 0x000fe40000000000 */
[----:B------:R-:W-:-:S06]  /*2910*/  ULEA UR37, UR37, UR5, 0x18 ;  /* 0x0000000525257291 */ /* 0x000fcc000f8ec0ff */
[----:B------:R-:W1:Y:S02]  /*2920*/  LDS.U8 R0, [UR4+0x1c] ;  /* 0x00001c04ff007984 */ /* 0x000e640008000000 */
[----:B-1----:R-:W-:-:S13]  /*2930*/  ISETP.NE.AND P0, PT, R0, RZ, PT ;  /* 0x000000ff0000720c */ /* 0x002fda0003f05270 */
[----:B------:R-:W-:Y:S05]  /*2940*/  @P0 BRA `(.L_x_47) ;  /* 0x0000000000580947 */ /* 0x000fea0003800000 */
[----:B------:R-:W-:-:S13]  /*2950*/  ELECT P0, URZ, PT ;  /* 0x0000000000ff782f */ /* 0x000fda0003800000 */
[----:B------:R-:W-:Y:S05]  /*2960*/  @!P0 BRA `(.L_x_48) ;  /* 0x0000000000608947 */ /* 0x000fea0003800000 */
[----:B------:R-:W-:Y:S01]  /*2970*/  UMOV UR5, 0x10 ;  /* 0x0000001000057882 */ /* 0x000fe20000000000 */
[----:B------:R-:W-:Y:S01]  /*2980*/  HFMA2 R0, -RZ, RZ, 0, 5.9604644775390625e-08 ;  /* 0x00000001ff007431 */ /* 0x000fe200000001ff */
[----:B------:R-:W-:-:S03]  /*2990*/  MOV R2, 0xffff ;  /* 0x0000ffff00027802 */ /* 0x000fc60000000f00 */
[----:B------:R-:W-:Y:S04]  /*29a0*/  DEPBAR.LE SB1, 0x36 ;  /* 0x00009d800000791a */ /* 0x000fe80000000000 */
[----:B------:R-:W1:Y:S02]  /*29b0*/  UTCATOMSWS.FIND_AND_SET.ALIGN UP0, UR5, UR5 ;  /* 0x00000005000575e3 */ /* 0x000e640008000800 */
[----:B-1----:R-:W-:Y:S01]  /*29c0*/  MOV R3, UR5 ;  /* 0x0000000500037c02 */ /* 0x002fe20008000f00 */
[----:B------:R-:W-:Y:S06]  /*29d0*/  BRA.U UP0, `(.L_x_49) ;  /* 0x0000000100187547 */ /* 0x000fec000b800000 */
.L_x_50:
[----:B------:R-:W-:Y:S05]  /*29e0*/  NANOSLEEP 0x64 ;  /* 0x000000640000795d */ /* 0x000fea0003800000 */
[----:B------:R-:W-:-:S05]  /*29f0*/  UMOV UR5, 0x10 ;  /* 0x0000001000057882 */ /* 0x000fca0000000000 */
[----:B------:R-:W-:Y:S04]  /*2a00*/  DEPBAR.LE SB1, 0x36 ;  /* 0x00009d800000791a */ /* 0x000fe80000000000 */
[----:B------:R-:W1:Y:S02]  /*2a10*/  UTCATOMSWS.FIND_AND_SET.ALIGN UP0, UR5, UR5 ;  /* 0x00000005000575e3 */ /* 0x000e640008000800 */
[----:B-1----:R-:W-:Y:S01]  /*2a20*/  MOV R3, UR5 ;  /* 0x0000000500037c02 */ /* 0x002fe20008000f00 */
[----:B------:R-:W-:Y:S05]  /*2a30*/  BRA.U !UP0, `(.L_x_50) ;  /* 0xfffffffd08e87547 */ /* 0x000fea000b83ffff */
.L_x_49:
[-C--:B------:R-:W-:Y:S02]  /*2a40*/  SHF.L.U32 R2, R2, R3.reuse, RZ ;  /* 0x0000000302027219 */ /* 0x080fe400000006ff */
[----:B------:R-:W-:Y:S01]  /*2a50*/  SHF.L.U32 R0, R0, R3, RZ ;  /* 0x0000000300007219 */ /* 0x000fe200000006ff */
[----:B------:R-:W-:Y:S02]  /*2a60*/  IMAD.SHL.U32 R3, R3, 0x20, RZ ;  /* 0x0000002003037824 */ /* 0x000fe400078e00ff */
[----:B------:R1:W-:Y:S04]  /*2a70*/  ATOMS.OR RZ, [UR4+0x14], R2 ;  /* 0x00001402ffff798c */ /* 0x0003e8000b000004 */
[----:B------:R1:W-:Y:S04]  /*2a80*/  ATOMS.OR RZ, [UR4+0x18], R0 ;  /* 0x00001800ffff798c */ /* 0x0003e8000b000004 */
[----:B------:R1:W-:Y:S01]  /*2a90*/  STS [UR37+0xf0], R3 ;  /* 0x0000f003ff007988 */ /* 0x0003e20008000825 */
[----:B------:R-:W-:Y:S05]  /*2aa0*/  BRA `(.L_x_48) ;  /* 0x0000000000107947 */ /* 0x000fea0003800000 */
.L_x_47:
[----:B------:R-:W-:Y:S02]  /*2ab0*/  MOV R0, 0xffffffff ;  /* 0xffffffff00007802 */ /* 0x000fe40000000f00 */
[----:B------:R-:W-:-:S03]  /*2ac0*/  MOV R2, 0x2af0 ;  /* 0x00002af000027802 */ /* 0x000fc60000000f00 */
[----:B------:R1:W-:Y:S04]  /*2ad0*/  STS [UR37+0xf0], R0 ;  /* 0x0000f000ff007988 */ /* 0x0003e80008000825 */
[----:B-1-3-5:R-:W-:Y:S05]  /*2ae0*/  CALL.REL.NOINC `($__internal_1_$__cuda_sm10x_tcgen05_guardrail_trap_phase_invalid_during_alloc) ;  /* 0x0000004400007944 */ /* 0x02afea0003c00000 */
.L_x_48:
[----:B------:R-:W-:Y:S05]  /*2af0*/  WARPSYNC.ALL ;  /* 0x0000000000007948 */ /* 0x000fea0003800000 */
[----:B------:R-:W2:Y:S01]  /*2b00*/  S2UR UR6, SR_CgaCtaId ;  /* 0x00000000000679c3 */ /* 0x000ea20000008800 */
[----:B------:R-:W-:Y:S01]  /*2b10*/  UMOV UR4, 0x400 ;  /* 0x0000040000047882 */ /* 0x000fe20000000000 */
[----:B------:R-:W-:-:S06]  /*2b20*/  NOP ;  /* 0x0000000000007918 */ /* 0x000fcc0000000000 */
[----:B------:R-:W-:Y:S06]  /*2b30*/  BAR.ARV 0x6, 0xa0 ;  /* 0x0182800000007b1d */ /* 0x000fec0000002000 */
[----:B------:R-:W4:Y:S01]  /*2b40*/  LDCU UR7, c[0x0][0x38c] ;  /* 0x00007180ff0777ac */ /* 0x000f220008000800 */
[----:B------:R-:W-:Y:S01]  /*2b50*/  IMAD.MOV.U32 R11, RZ, RZ, 0x1 ;  /* 0x00000001ff0b7424 */ /* 0x000fe200078e00ff */
[----:B------:R-:W-:Y:S01]  /*2b60*/  CS2R R8, SRZ ;  /* 0x0000000000087805 */ /* 0x000fe2000001ff00 */
[----:B------:R-:W-:Y:S01]  /*2b70*/  IMAD.MOV.U32 R10, RZ, RZ, RZ ;  /* 0x000000ffff0a7224 */ /* 0x000fe200078e00ff */
[----:B------:R-:W-:Y:S01]  /*2b80*/  UMOV UR18, URZ ;  /* 0x000000ff00127c82 */ /* 0x000fe20008000000 */
[----:B------:R-:W-:Y:S01]  /*2b90*/  UMOV UR17, URZ ;  /* 0x000000ff00117c82 */ /* 0x000fe20008000000 */
[----:B------:R-:W-:Y:S01]  /*2ba0*/  UMOV UR22, 0x0 ;  /* 0x0000000000167882 */ /* 0x000fe20000000000 */
[----:B------:R-:W-:Y:S01]  /*2bb0*/  UMOV UR23, 0x8100010 ;  /* 0x0810001000177882 */ /* 0x000fe20000000000 */
[----:B------:R-:W-:Y:S01]  /*2bc0*/  UMOV UR20, 0x0 ;  /* 0x0000000000147882 */ /* 0x000fe20000000000 */
[----:B------:R-:W-:Y:S01]  /*2bd0*/  UMOV UR21, 0x8100010 ;  /* 0x0810001000157882 */ /* 0x000fe20000000000 */
[----:B--2---:R-:W-:Y:S01]  /*2be0*/  ULEA UR6, UR6, UR4, 0x18 ;  /* 0x0000000406067291 */ /* 0x004fe2000f8ec0ff */
[----:B------:R-:W2:Y:S03]  /*2bf0*/  LDCU UR4, c[0x0][0x38c] ;  /* 0x00007180ff0477ac */ /* 0x000ea60008000800 */
[----:B------:R-:W-:-:S02]  /*2c00*/  UIADD3 UR11, UPT, UPT, UR6, 0x4400, URZ ;  /* 0x00004400060b7890 */ /* 0x000fc4000fffe0ff */
[----:B----4-:R-:W-:-:S03]  /*2c10*/  UIADD3 UR7, UPT, UPT, UR7, 0x3f, URZ ;  /* 0x0000003f07077890 */ /* 0x010fc6000fffe0ff */
[----:B-1----:R-:W1:Y:S01]  /*2c20*/  LDS R0, [UR6+0xf0] ;  /* 0x0000f006ff007984 */ /* 0x002e620008000800 */
[----:B------:R-:W-:Y:S02]  /*2c30*/  UIADD3 UR12, UPT, UPT, UR6, 0x8400, URZ ;  /* 0x00008400060c7890 */ /* 0x000fe4000fffe0ff */
[----:B------:R-:W-:Y:S02]  /*2c40*/  USHF.R.S32.HI UR5, URZ, 0x1f, UR7 ;  /* 0x0000001fff057899 */ /* 0x000fe40008011407 */
[----:B------:R-:W-:Y:S02]  /*2c50*/  USHF.R.U32.HI UR11, URZ, 0x4, UR11 ;  /* 0x00000004ff0b7899 */ /* 0x000fe4000801160b */
[----:B------:R-:W-:Y:S02]  /*2c60*/  ULEA.HI UR5, UR5, UR7, URZ, 0x6 ;  /* 0x0000000705057291 */ /* 0x000fe4000f8f30ff */
[----:B------:R-:W-:Y:S02]  /*2c70*/  USHF.R.U32.HI UR12, URZ, 0x4, UR12 ;  /* 0x00000004ff0c7899 */ /* 0x000fe4000801160c */
[----:B------:R-:W-:-:S02]  /*2c80*/  USHF.R.S32.HI UR5, URZ, 0x6, UR5 ;  /* 0x00000006ff057899 */ /* 0x000fc40008011405 */
[----:B------:R-:W-:Y:S02]  /*2c90*/  ULOP3.LUT UR11, UR11, 0x3fff, URZ, 0xc0, !UPT ;  /* 0x00003fff0b0b7892 */ /* 0x000fe4000f8ec0ff */
[----:B------:R-:W-:Y:S02]  /*2ca0*/  UISETP.LT.AND UP0, UPT, UR5, 0x1, UPT ;  /* 0x000000010500788c */ /* 0x000fe4000bf01270 */
[----:B------:R-:W-:Y:S02]  /*2cb0*/  ULOP3.LUT UR12, UR12, 0x3fff, URZ, 0xc0, !UPT ;  /* 0x00003fff0c0c7892 */ /* 0x000fe4000f8ec0ff */
[----:B------:R-:W-:Y:S02]  /*2cc0*/  USEL UR10, UR5, 0x1, !UP0 ;  /* 0x00000001050a7887 */ /* 0x000fe4000c000000 */
[----:B------:R-:W-:Y:S02]  /*2cd0*/  ULOP3.LUT UR11, UR11, 0x10000, URZ, 0xfc, !UPT ;  /* 0x000100000b0b7892 */ /* 0x000fe4000f8efcff */
[----:B------:R-:W-:-:S02]  /*2ce0*/  ULOP3.LUT UR12, UR12, 0x10000, URZ, 0xfc, !UPT ;  /* 0x000100000c0c7892 */ /* 0x000fc4000f8efcff */
[----:B------:R-:W-:Y:S02]  /*2cf0*/  UIADD3 UR10, UPT, UPT, -UR10, URZ, URZ ;  /* 0x000000ff0a0a7290 */ /* 0x000fe4000fffe1ff */
[----:B--2---:R-:W-:Y:S01]  /*2d00*/  UISETP.GE.AND UP3, UPT, UR4, 0x1, UPT ;  /* 0x000000010400788c */ /* 0x004fe2000bf66270 */
[----:B-1----:R-:W-:-:S15]  /*2d10*/  R2UR UR19, R0 ;  /* 0x00000000001372ca */ /* 0x002fde00000e0000 */
.L_x_57:
[----:B------:R-:W-:Y:S02]  /*2d20*/  LEA R0, R10, UR6, 0x3 ;  /* 0x000000060a007c11 */ /* 0x000fe4000f8e18ff */
[----:B------:R-:W-:Y:S02]  /*2d30*/  SHF.L.U32 R5, R9, 0x1f, RZ ;  /* 0x0000001f09057819 */ /* 0x000fe400000006ff */
[----:B------:R-:W-:Y:S01]  /*2d40*/  PLOP3.LUT P0, PT, PT, PT, UP3, 0x80, 0x8 ;  /* 0x000000000008781c */ /* 0x000fe20003f0f038 */
[----:B------:R-:W-:Y:S01]  /*2d50*/  VIADD R3, R0, 0x50 ;  /* 0x0000005000037836 */ /* 0x000fe20000000000 */
[----:B-1----:R-:W1:Y:S02]  /*2d60*/  SYNCS.PHASECHK.TRANS64.TRYWAIT P1, [R0+URZ+0x40], R5 ;  /* 0x00004005000075a7 */ /* 0x002e6400080211ff */
[----:B-1--4-:R-:W-:Y:S09]  /*2d70*/  @!P1 BRA `(.L_x_51) ;  /* 0x0000003c00289947 */ /* 0x012ff20003800000 */
.L_x_104:
[----:B------:R-:W-:Y:S01]  /*2d80*/  LEA R4, R10, UR6, 0x4 ;  /* 0x000000060a047c11 */ /* 0x000fe2000f8e20ff */
[----:B------:R-:W-:Y:S01]  /*2d90*/  @UP3 ULEA UR4, UR17, UR6, 0x3 ;  /* 0x0000000611043291 */ /* 0x000fe2000f8e18ff */
[----:B------:R-:W-:Y:S01]  /*2da0*/  PLOP3.LUT P2, PT, PT, PT, PT, 0x80, 0x8 ;  /* 0x000000000008781c */ /* 0x000fe20003f4f070 */
[----:B------:R-:W-:Y:S01]  /*2db0*/  ULEA UR8, UR18, UR6, 0x3 ;  /* 0x0000000612087291 */ /* 0x000fe2000f8e18ff */
[----:B------:R-:W-:Y:S01]  /*2dc0*/  PRMT R3, RZ, 0x654, R3 ;  /* 0x00000654ff037816 */ /* 0x000fe20000000003 */
[----:B------:R-:W-:Y:S01]  /*2dd0*/  ULEA UR9, UR18, UR19, 0x6 ;  /* 0x0000001312097291 */ /* 0x000fe2000f8e30ff */
[----:B-1----:R-:W1:Y:S01]  /*2de0*/  LDS.128 R4, [R4+0xd0] ;  /* 0x0000d00004047984 */ /* 0x002e620000000c00 */
[----:B------:R-:W-:Y:S02]  /*2df0*/  @P0 SHF.L.U32 R2, R8, 0x1f, RZ ;  /* 0x0000001f08020819 */ /* 0x000fe400000006ff */
[----:B------:R-:W-:Y:S01]  /*2e00*/  SHF.L.U32 R0, R11, 0x1f, RZ ;  /* 0x0000001f0b007819 */ /* 0x000fe200000006ff */
[----:B------:R-:W-:Y:S01]  /*2e10*/  @!PT LDS RZ, [RZ] ;  /* 0x00000000fffff984 */ /* 0x000fe20000000800 */
[----:B------:R-:W-:Y:S01]  /*2e20*/  @!PT LDS RZ, [RZ] ;  /* 0x00000000fffff984 */ /* 0x000fe20000000800 */
[----:B------:R-:W-:Y:S01]  /*2e30*/  @!PT LDS RZ, [RZ] ;  /* 0x00000000fffff984 */ /* 0x000fe20000000800 */
[----:B------:R-:W-:Y:S01]  /*2e40*/  @!PT LDS RZ, [RZ] ;  /* 0x00000000fffff984 */ /* 0x000fe20000000800 */
[----:B------:R2:W-:Y:S06]  /*2e50*/  MEMBAR.ALL.CTA ;  /* 0x0000000000007992 */ /* 0x0005ec0000008000 */
[----:B--2---:R-:W2:Y:S02]  /*2e60*/  FENCE.VIEW.ASYNC.S ;  /* 0x00000000000073c6 */ /* 0x004ea40000000000 */
[----:B--2---:R2:W-:Y:S01]  /*2e70*/  SYNCS.ARRIVE.TRANS64.RED.A1T0 RZ, [R3+URZ], RZ ;  /* 0x000000ff03ff79a7 */ /* 0x0045e200081004ff */
[----:B------:R2:W4:Y:S01]  /*2e80*/  @P0 SYNCS.PHASECHK.TRANS64.TRYWAIT P2, [UR4], R2 ;  /* 0x00000002ff0005a7 */ /* 0x0005220008041104 */
[----:B-1----:R-:W-:Y:S01]  /*2e90*/  LOP3.LUT P1, RZ, R6, 0x1, RZ, 0xc0, !PT ;  /* 0x0000000106ff7812 */ /* 0x002fe2000782c0ff */
[----:B------:R-:W1:Y:S02]  /*2ea0*/  SYNCS.PHASECHK.TRANS64.TRYWAIT P0, [UR8+0x80], R0 ;  /* 0x00008000ff0075a7 */ /* 0x000e640008001108 */
[----:B-12-4-:R-:W-:Y:S10]  /*2eb0*/  @!P0 BRA `(.L_x_52) ;  /* 0x0000003800ec8947 */ /* 0x016ff40003800000 */
.L_x_106:
[----:B------:R-:W-:Y:S01]  /*2ec0*/  IADD3 R10, PT, PT, R10, 0x1, RZ ;  /* 0x000000010a0a7810 */ /* 0x000fe20007ffe0ff */
[----:B------:R-:W-:Y:S06]  /*2ed0*/  BRA.U !UP3, `(.L_x_53) ;  /* 0x000000010b987547 */ /* 0x000fec000b800000 */
[----:B------:R-:W-:Y:S01]  /*2ee0*/  UPLOP3.LUT UP4, UPT, UPT, UPT, UPT, 0x40, 0x4 ;  /* 0x000000000004789c */ /* 0x000fe20003f8e870 */
[----:B------:R-:W-:Y:S01]  /*2ef0*/  UMOV UR16, UR10 ;  /* 0x0000000a00107c82 */ /* 0x000fe20008000000 */
[----:B------:R-:W-:Y:S01]  /*2f00*/  UMOV UR15, UR5 ;  /* 0x00000005000f7c82 */ /* 0x000fe20008000000 */
[----:B------:R-:W-:-:S08]  /*2f10*/  UMOV UR14, UR17 ;  /* 0x00000011000e7c82 */ /* 0x000fd00008000000 */
.L_x_56:
[----:B------:R-:W-:Y:S02]  /*2f20*/  UIADD3 UR16, UPT, UPT, UR16, 0x1, URZ ;  /* 0x0000000110107890 */ /* 0x000fe4000fffe0ff */
[----:B--2---:R-:W-:Y:S02]  /*2f30*/  ULEA UR7, UR14, UR6, 0x3 ;  /* 0x000000060e077291 */ /* 0x004fe4000f8e18ff */
[----:B------:R-:W-:Y:S01]  /*2f40*/  UISETP.NE.AND UP0, UPT, UR16, URZ, UPT ;  /* 0x000000ff1000728c */ /* 0x000fe2000bf05270 */
[----:B----4-:R-:W-:Y:S10]  /*2f50*/  @P2 BRA `(.L_x_54) ;  /* 0x00000000000c2947 */ /* 0x010ff40003800000 */
[----:B-1----:R-:W-:Y:S04]  /*2f60*/  SHF.L.U32 R3, R8, 0x1f, RZ ;  /* 0x0000001f08037819 */ /* 0x002fe800000006ff */
[----:B------:R-:W1:Y:S02]  /*2f70*/  SYNCS.PHASECHK.TRANS64.TRYWAIT P0, [UR7], R3 ;  /* 0x00000003ff0075a7 */ /* 0x000e640008001107 */
[----:B-1----:R-:W-:Y:S05]  /*2f80*/  @!P0 BRA `(.L_x_55) ;  /* 0x0000003800d08947 */ /* 0x002fea0003800000 */
.L_x_54:
[----:B------:R-:W-:Y:S01]  /*2f90*/  UISETP.NE.AND UP1, UPT, UR15, 0x1, UPT ;  /* 0x000000010f00788c */ /* 0x000fe2000bf25270 */
[----:B------:R-:W-:Y:S01]  /*2fa0*/  PLOP3.LUT P2, PT, PT, PT, PT, 0x80, 0x8 ;  /* 0x000000000008781c */ /* 0x000fe20003f4f070 */
[----:B------:R-:W-:Y:S02]  /*2fb0*/  UIADD3 UR17, UPT, UPT, UR14, 0x1, URZ ;  /* 0x000000010e117890 */ /* 0x000fe4000fffe0ff */
[----:B------:R-:W-:Y:S02]  /*2fc0*/  ULEA UR24, UR14, UR12, 0x8 ;  /* 0x0000000c0e187291 */ /* 0x000fe4000f8e40ff */
[----:B------:R-:W-:Y:S01]  /*2fd0*/  UISETP.NE.AND UP2, UPT, UR17, 0x2, UPT ;  /* 0x000000021100788c */ /* 0x000fe2000bf45270 */
[----:B------:R-:W-:Y:S01]  /*2fe0*/  PLOP3.LUT P0, PT, PT, PT, UP1, 0x80, 0x8 ;  /* 0x000000000008781c */ /* 0x000fe20003f0f018 */
[----:B------:R-:W-:Y:S02]  /*2ff0*/  ULEA UR26, UR14, UR11, 0x9 ;  /* 0x0000000b0e1a7291 */ /* 0x000fe4000f8e48ff */
[----:B------:R-:W-:Y:S02]  /*3000*/  USEL UR13, URZ, 0x1, UP2 ;  /* 0x00000001ff0d7887 */ /* 0x000fe40009000000 */
[----:B------:R-:W-:Y:S02]  /*3010*/  USEL UR17, UR17, URZ, UP2 ;  /* 0x000000ff11117287 */ /* 0x000fe40009000000 */
[----:B------:R-:W-:Y:S02]  /*3020*/  UIADD3 UR30, UPT, UPT, UR24, 0x2, URZ ;  /* 0x00000002181e7890 */ /* 0x000fe4000fffe0ff */
[----:B------:R-:W-:Y:S01]  /*3030*/  @UP1 ULEA UR4, UR17, UR6, 0x3 ;  /* 0x0000000611041291 */ /* 0x000fe2000f8e18ff */
[----:B------:R-:W-:Y:S01]  /*3040*/  LOP3.LUT R8, R8, UR13, RZ, 0x3c, !PT ;  /* 0x0000000d08087c12 */ /* 0x000fe2000f8e3cff */
[----:B------:R-:W-:Y:S02]  /*3050*/  UIADD3 UR28, UPT, UPT, UR26, 0x2, URZ ;  /* 0x000000021a1c7890 */ /* 0x000fe4000fffe0ff */
[----:B------:R-:W-:Y:S01]  /*3060*/  UIADD3 UR7, UPT, UPT, UR7, 0x10, URZ ;  /* 0x0000001007077890 */ /* 0x000fe2000fffe0ff */
[----:B-1----:R-:W-:Y:S01]  /*3070*/  @P0 SHF.L.U32 R0, R8, 0x1f, RZ ;  /* 0x0000001f08000819 */ /* 0x002fe200000006ff */
[----:B------:R-:W-:Y:S01]  /*3080*/  UMOV UR25, 0x80004020 ;  /* 0x8000402000197882 */ /* 0x000fe20000000000 */
[----:B------:R-:W-:Y:S01]  /*3090*/  UMOV UR27, 0x80004020 ;  /* 0x80004020001b7882 */ /* 0x000fe20000000000 */
[----:B------:R-:W-:Y:S01]  /*30a0*/  UMOV UR31, 0x80004020 ;  /* 0x80004020001f7882 */ /* 0x000fe20000000000 */
[----:B------:R2:W4:Y:S01]  /*30b0*/  @P0 SYNCS.PHASECHK.TRANS64.TRYWAIT P2, [UR4], R0 ;  /* 0x00000000ff0005a7 */ /* 0x0005220008041104 */
[----:B------:R-:W-:Y:S01]  /*30c0*/  UIADD3 UR15, UPT, UPT, UR15, -0x1, URZ ;  /* 0xffffffff0f0f7890 */ /* 0x000fe2000fffe0ff */
[----:B------:R2:W-:Y:S01]  /*30d0*/  UTCQMMA gdesc[UR26], gdesc[UR24], tmem[UR9], tmem[UR22], idesc[UR23], UP4 ;  /* 0x00ff16181a0075ea */ /* 0x0005e2000a000309 */
[----:B------:R-:W-:Y:S01]  /*30e0*/  UPLOP3.LUT UP4, UPT, UPT, UPT, UPT, 0x80, 0x8 ;  /* 0x000000000008789c */ /* 0x000fe20003f8f070 */
[----:B------:R-:W-:Y:S01]  /*30f0*/  UMOV UR29, 0x80004020 ;  /* 0x80004020001d7882 */ /* 0x000fe20000000000 */
[----:B------:R-:W-:Y:S01]  /*3100*/  UMOV UR14, UR17 ;  /* 0x00000011000e7c82 */ /* 0x000fe20008000000 */
[----:B------:R2:W-:Y:S01]  /*3110*/  UTCQMMA gdesc[UR28], gdesc[UR30], tmem[UR9], tmem[UR20], idesc[UR21], UPT ;  /* 0x00ff141e1c0075ea */ /* 0x0005e2000b800309 */
[----:B------:R2:W-:Y:S01]  /*3120*/  UTCBAR [UR7], URZ ;  /* 0x000000ff070073e9 */ /* 0x0005e200080000ff */
[----:B------:R-:W-:Y:S06]  /*3130*/  BRA.U UP0, `(.L_x_56) ;  /* 0xfffffffd00787547 */ /* 0x000fec000b83ffff */
.L_x_53:
[----:B------:R-:W-:Y:S01]  /*3140*/  UIADD3 UR18, UPT, UPT, UR18, 0x1, URZ ;  /* 0x0000000112127890 */ /* 0x000fe2000fffe0ff */
[C---:B------:R-:W-:Y:S01]  /*3150*/  ISETP.NE.AND P0, PT, R10.reuse, 0x2, PT ;  /* 0x000000020a00780c */ /* 0x040fe20003f05270 */
[----:B------:R-:W-:Y:S02]  /*3160*/  UIADD3 UR8, UPT, UPT, UR8, 0x60, URZ ;  /* 0x0000006008087890 */ /* 0x000fe4000fffe0ff */
[----:B------:R-:W-:Y:S01]  /*3170*/  UISETP.NE.AND UP0, UPT, UR18, 0x4, UPT ;  /* 0x000000041200788c */ /* 0x000fe2000bf05270 */
[----:B-12---:R-:W-:Y:S02]  /*3180*/  SEL R0, RZ, 0x1, P0 ;  /* 0x00000001ff007807 */ /* 0x006fe40000000000 */
[----:B------:R-:W-:Y:S01]  /*3190*/  SEL R10, R10, RZ, P0 ;  /* 0x000000ff0a0a7207 */ /* 0x000fe20000000000 */
[----:B------:R-:W-:Y:S01]  /*31a0*/  USEL UR4, URZ, 0x1, UP0 ;  /* 0x00000001ff047887 */ /* 0x000fe20008000000 */
[----:B------:R-:W-:Y:S01]  /*31b0*/  LOP3.LUT R9, R9, R0, RZ, 0x3c, !PT ;  /* 0x0000000009097212 */ /* 0x000fe200078e3cff */
[----:B------:R-:W-:Y:S01]  /*31c0*/  USEL UR18, UR18, URZ, UP0 ;  /* 0x000000ff12127287 */ /* 0x000fe20008000000 */
[----:B------:R1:W-:Y:S03]  /*31d0*/  UTCBAR [UR8], URZ ;  /* 0x000000ff080073e9 */ /* 0x0003e600080000ff */
[----:B------:R-:W-:Y:S01]  /*31e0*/  LOP3.LUT R11, R11, UR4, RZ, 0x3c, !PT ;  /* 0x000000040b0b7c12 */ /* 0x000fe2000f8e3cff */
[----:B------:R-:W-:Y:S07]  /*31f0*/  @P1 BRA `(.L_x_57) ;  /* 0xfffffff800c81947 */ /* 0x000fee000383ffff */
[----:B------:R-:W2:Y:S01]  /*3200*/  S2UR UR4, SR_CgaCtaId ;  /* 0x00000000000479c3 */ /* 0x000ea20000008800 */
[----:B------:R-:W-:Y:S01]  /*3210*/  ELECT P0, URZ, PT ;  /* 0x0000000000ff782f */ /* 0x000fe20003800000 */
[----:B------:R-:W-:Y:S01]  /*3220*/  IMAD.MOV.U32 R0, RZ, RZ, 0x1 ;  /* 0x00000001ff007424 */ /* 0x000fe200078e00ff */
[----:B------:R-:W-:Y:S01]  /*3230*/  UIADD3 UR6, UPT, UPT, UR6, 0x80, URZ ;  /* 0x0000008006067890 */ /* 0x000fe2000fffe0ff */
[----:B------:R-:W-:Y:S01]  /*3240*/  SHF.L.U32 R3, R11, 0x1f, RZ ;  /* 0x0000001f0b037819 */ /* 0x000fe200000006ff */
[----:B------:R-:W-:-:S03]  /*3250*/  UMOV UR5, 0x40 ;  /* 0x0000004000057882 */ /* 0x000fc60000000000 */
[----:B------:R-:W-:Y:S01]  /*3260*/  UVIRTCOUNT.DEALLOC.SMPOOL 0x80 ;  /* 0x000000800000784c */ /* 0x000fe20000000000 */
[----:B--2---:R-:W-:Y:S02]  /*3270*/  ULEA UR4, UR4, UR5, 0x18 ;  /* 0x0000000504047291 */ /* 0x004fe4000f8ec0ff */
[----:B------:R-:W-:-:S07]  /*3280*/  ULEA UR5, UR18, UR6, 0x3 ;  /* 0x0000000612057291 */ /* 0x000fce000f8e18ff */
[----:B------:R2:W-:Y:S02]  /*3290*/  @P0 STS.U8 [UR4+0x1c], R0 ;  /* 0x00001c00ff000988 */ /* 0x0005e40008000004 */
[----:B------:R-:W3:Y:S02]  /*32a0*/  SYNCS.PHASECHK.TRANS64.TRYWAIT P0, [UR5], R3 ;  /* 0x00000003ff0075a7 */ /* 0x000ee40008001105 */
[----:B--23--:R-:W-:Y:S05]  /*32b0*/  @!P0 BRA `(.L_x_58) ;  /* 0x00000038001c8947 */ /* 0x00cfea0003800000 */
.L_x_109:
[----:B------:R-:W-:-:S04]  /*32c0*/  UIADD3 UR7, UPT, UPT, UR18, 0x1, URZ ;  /* 0x0000000112077890 */ /* 0x000fc8000fffe0ff */
[----:B------:R-:W-:-:S04]  /*32d0*/  UISETP.NE.AND UP0, UPT, UR7, 0x4, UPT ;  /* 0x000000040700788c */ /* 0x000fc8000bf05270 */
[----:B-1----:R-:W-:Y:S02]  /*32e0*/  USEL UR8, URZ, 0x1, UP0 ;  /* 0x00000001ff087887 */ /* 0x002fe40008000000 */
[----:B------:R-:W-:-:S04]  /*32f0*/  USEL UR7, UR7, URZ, UP0 ;  /* 0x000000ff07077287 */ /* 0x000fc80008000000 */
[----:B------:R-:W-:Y:S01]  /*3300*/  ULEA UR5, UR7, UR6, 0x3 ;  /* 0x0000000607057291 */ /* 0x000fe2000f8e18ff */
[----:B------:R-:W-:-:S04]  /*3310*/  LOP3.LUT R2, R11, UR8, RZ, 0x3c, !PT ;  /* 0x000000080b027c12 */ /* 0x000fc8000f8e3cff */
[----:B--2---:R-:W-:-:S04]  /*3320*/  SHF.L.U32 R3, R2, 0x1f, RZ ;  /* 0x0000001f02037819 */ /* 0x004fc800000006ff */
[----:B------:R-:W1:Y:S02]  /*3330*/  SYNCS.PHASECHK.TRANS64.TRYWAIT P0, [UR5], R3 ;  /* 0x00000003ff0075a7 */ /* 0x000e640008001105 */
[----:B-1----:R-:W-:Y:S05]  /*3340*/  @!P0 BRA `(.L_x_59) ;  /* 0x0000003800108947 */ /* 0x002fea0003800000 */
.L_x_111:
[----:B------:R-:W-:-:S04]  /*3350*/  UIADD3 UR7, UPT, UPT, UR7, 0x1, URZ ;  /* 0x0000000107077890 */ /* 0x000fc8000fffe0ff */
[----:B------:R-:W-:-:S04]  /*3360*/  UISETP.NE.AND UP0, UPT, UR7, 0x4, UPT ;  /* 0x000000040700788c */ /* 0x000fc8000bf05270 */
[----:B------:R-:W-:Y:S02]  /*3370*/  USEL UR8, URZ, 0x1, UP0 ;  /* 0x00000001ff087887 */ /* 0x000fe40008000000 */
[----:B------:R-:W-:-:S04]  /*3380*/  USEL UR7, UR7, URZ, UP0 ;  /* 0x000000ff07077287 */ /* 0x000fc80008000000 */
[----:B------:R-:W-:Y:S01]  /*3390*/  ULEA UR5, UR7, UR6, 0x3 ;  /* 0x0000000607057291 */ /* 0x000fe2000f8e18ff */
[----:B------:R-:W-:-:S04]  /*33a0*/  LOP3.LUT R2, R2, UR8, RZ, 0x3c, !PT ;  /* 0x0000000802027c12 */ /* 0x000fc8000f8e3cff */
[----:B-1----:R-:W-:-:S04]  /*33b0*/  SHF.L.U32 R3, R2, 0x1f, RZ ;  /* 0x0000001f02037819 */ /* 0x002fc800000006ff */
[----:B------:R-:W1:Y:S02]  /*33c0*/  SYNCS.PHASECHK.TRANS64.TRYWAIT P0, [UR5], R3 ;  /* 0x00000003ff0075a7 */ /* 0x000e640008001105 */
[----:B-1----:R-:W-:Y:S05]  /*33d0*/  @!P0 BRA `(.L_x_60) ;  /* 0x0000003800048947 */ /* 0x002fea0003800000 */
.L_x_113:
[----:B------:R-:W-:-:S04]  /*33e0*/  UIADD3 UR7, UPT, UPT, UR7, 0x1, URZ ;  /* 0x0000000107077890 */ /* 0x000fc8000fffe0ff */
[----:B------:R-:W-:-:S04]  /*33f0*/  UISETP.NE.AND UP0, UPT, UR7, 0x4, UPT ;  /* 0x000000040700788c */ /* 0x000fc8000bf05270 */
[----:B------:R-:W-:Y:S02]  /*3400*/  USEL UR5, URZ, 0x1, UP0 ;  /* 0x00000001ff057887 */ /* 0x000fe40008000000 */
[----:B------:R-:W-:-:S04]  /*3410*/  USEL UR7, UR7, URZ, UP0 ;  /* 0x000000ff07077287 */ /* 0x000fc80008000000 */
[----:B------:R-:W-:Y:S01]  /*3420*/  ULEA UR7, UR7, UR6, 0x3 ;  /* 0x0000000607077291 */ /* 0x000fe2000f8e18ff */
[----:B-1----:R-:W-:-:S04]  /*3430*/  LOP3.LUT R3, R2, UR5, RZ, 0x3c, !PT ;  /* 0x0000000502037c12 */ /* 0x002fc8000f8e3cff */
[----:B------:R-:W-:-:S04]  /*3440*/  SHF.L.U32 R3, R3, 0x1f, RZ ;  /* 0x0000001f03037819 */ /* 0x000fc800000006ff */
[----:B------:R-:W1:Y:S02]  /*3450*/  SYNCS.PHASECHK.TRANS64.TRYWAIT P0, [UR7], R3 ;  /* 0x00000003ff0075a7 */ /* 0x000e640008001107 */
[----:B-1----:R-:W-:Y:S05]  /*3460*/  @!P0 BRA `(.L_x_61) ;  /* 0x0000003400f88947 */ /* 0x002fea0003800000 */
.L_x_115:
[----:B------:R-:W-:Y:S01]  /*3470*/  NOP ;  /* 0x0000000000007918 */ /* 0x000fe20000000000 */
[----:B-1----:R-:W1:Y:S01]  /*3480*/  LDS R0, [UR4+0x14] ;  /* 0x00001404ff007984 */ /* 0x002e620008000800 */
[----:B------:R-:W-:Y:S01]  /*3490*/  ULOP3.LUT UR6, UR19, 0xffff, URZ, 0xc0, !UPT ;  /* 0x0000ffff13067892 */ /* 0x000fe2000f8ec0ff */
[----:B------:R-:W-:Y:S01]  /*34a0*/  UMOV UR8, 0xffff ;  /* 0x0000ffff00087882 */ /* 0x000fe20000000000 */
[----:B------:R-:W-:Y:S02]  /*34b0*/  UMOV UR5, 0x1 ;  /* 0x0000000100057882 */ /* 0x000fe40000000000 */
[----:B------:R-:W-:-:S04]  /*34c0*/  USHF.R.U32.HI UR6, URZ, 0x5, UR6 ;  /* 0x00000005ff067899 */ /* 0x000fc80008011606 */
[----:B------:R-:W-:Y:S02]  /*34d0*/  USHF.L.U32 UR8, UR8, UR6, URZ ;  /* 0x0000000608087299 */ /* 0x000fe400080006ff */
[----:B------:R-:W-:-:S04]  /*34e0*/  USHF.L.U32 UR5, UR5, UR6, URZ ;  /* 0x0000000605057299 */ /* 0x000fc800080006ff */
[----:B-1----:R-:W-:-:S04]  /*34f0*/  LOP3.LUT R0, R0, UR8, RZ, 0xc0, !PT ;  /* 0x0000000800007c12 */ /* 0x002fc8000f8ec0ff */
[----:B------:R-:W-:-:S13]  /*3500*/  ISETP.NE.AND P0, PT, R0, UR8, PT ;  /* 0x0000000800007c0c */ /* 0x000fda000bf05270 */
[----:B------:R-:W-:Y:S05]  /*3510*/  @P0 BRA `(.L_x_62) ;  /* 0x0000000000580947 */ /* 0x000fea0003800000 */
[----:B------:R-:W1:Y:S02]  /*3520*/  LDS R0, [UR4+0x18] ;  /* 0x00001804ff007984 */ /* 0x000e640008000800 */
[----:B-1----:R-:W-:-:S04]  /*3530*/  LOP3.LUT R0, R0, UR5, RZ, 0xc0, !PT ;  /* 0x0000000500007c12 */ /* 0x002fc8000f8ec0ff */
[----:B------:R-:W-:-:S13]  /*3540*/  ISETP.NE.AND P0, PT, R0, UR5, PT ;  /* 0x0000000500007c0c */ /* 0x000fda000bf05270 */
[----:B------:R-:W-:Y:S05]  /*3550*/  @P0 BRA `(.L_x_63) ;  /* 0x00000000003c0947 */ /* 0x000fea0003800000 */
[----:B------:R-:W1:Y:S01]  /*3560*/  S2R R2, SR_LANEID ;  /* 0x0000000000027919 */ /* 0x000e620000000000 */
[----:B------:R-:W-:Y:S01]  /*3570*/  ULOP3.LUT UR8, URZ, UR8, URZ, 0x33, !UPT ;  /* 0x00000008ff087292 */ /* 0x000fe2000f8e33ff */
[----:B------:R-:W-:Y:S01]  /*3580*/  LOP3.LUT R4, RZ, UR5, RZ, 0x33, !PT ;  /* 0x00000005ff047c12 */ /* 0x000fe2000f8e33ff */
[----:B------:R-:W-:Y:S02]  /*3590*/  VOTEU.ANY UR7, UPT, PT ;  /* 0x0000000000077886 */ /* 0x000fe400038e0100 */
[----:B------:R-:W-:Y:S01]  /*35a0*/  UFLO.U32 UR7, UR7 ;  /* 0x00000007000772bd */ /* 0x000fe200080e0000 */
[----:B------:R-:W2:Y:S01]  /*35b0*/  REDUX UR5, R4 ;  /* 0x00000000040573c4 */ /* 0x000ea20000000000 */
[----:B------:R-:W-:-:S06]  /*35c0*/  IMAD.U32 R0, RZ, RZ, UR8 ;  /* 0x00000008ff007e24 */ /* 0x000fcc000f8e00ff */
[----:B------:R3:W-:Y:S01]  /*35d0*/  UTCATOMSWS.AND URZ, UR8 ;  /* 0x0000000800ff79e3 */ /* 0x0007e20008000000 */
[----:B------:R-:W4:Y:S01]  /*35e0*/  REDUX UR6, R0 ;  /* 0x00000000000673c4 */ /* 0x000f220000000000 */
[----:B-1----:R-:W-:Y:S01]  /*35f0*/  ISETP.EQ.U32.AND P0, PT, R2, UR7, PT ;  /* 0x0000000702007c0c */ /* 0x002fe2000bf02070 */
[----:B--2---:R-:W-:Y:S01]  /*3600*/  IMAD.U32 R2, RZ, RZ, UR5 ;  /* 0x00000005ff027e24 */ /* 0x004fe2000f8e00ff */
[----:B----4-:R-:W-:-:S11]  /*3610*/  MOV R3, UR6 ;  /* 0x0000000600037c02 */ /* 0x010fd60008000f00 */
[----:B------:R3:W-:Y:S04]  /*3620*/  @P0 ATOMS.AND RZ, [UR4+0x14], R3 ;  /* 0x00001403ffff098c */ /* 0x0007e8000a800004 */
[----:B------:R3:W-:Y:S01]  /*3630*/  @P0 ATOMS.AND RZ, [UR4+0x18], R2 ;  /* 0x00001802ffff098c */ /* 0x0007e2000a800004 */
[----:B------:R-:W-:Y:S05]  /*3640*/  BRA `(.L_x_64) ;  /* 0x0000000000147947 */ /* 0x000fea0003800000 */
.L_x_63:
[----:B------:R-:W-:Y:S02]  /*3650*/  MOV R2, 0x3670 ;  /* 0x0000367000027802 */ /* 0x000fe40000000f00 */
[----:B----45:R-:W-:Y:S05]  /*3660*/  CALL.REL.NOINC `($__internal_0_$__cuda_sm10x_tcgen05_guardrail_trap_col_being_dealloced_not_returned_by_alloc) ;  /* 0x0000003800147944 */ /* 0x030fea0003c00000 */
[----:B------:R-:W-:Y:S05]  /*3670*/  BRA `(.L_x_64) ;  /* 0x0000000000087947 */ /* 0x000fea0003800000 */
.L_x_62:
[----:B------:R-:W-:Y:S02]  /*3680*/  MOV R2, 0x36a0 ;  /* 0x000036a000027802 */ /* 0x000fe40000000f00 */
[----:B----45:R-:W-:Y:S05]  /*3690*/  CALL.REL.NOINC `($__internal_2_$__cuda_sm10x_tcgen05_guardrail_trap_unallocated_columns_being_dealloced) ;  /* 0x0000003800207944 */ /* 0x030fea0003c00000 */
.L_x_64:
[----:B------:R-:W-:Y:S01]  /*36a0*/  NOP ;  /* 0x0000000000007918 */ /* 0x000fe20000000000 */
[----:B---3--:R-:W-:Y:S05]  /*36b0*/  EXIT ;  /* 0x000000000000794d */ /* 0x008fea0003800000 */
.L_x_46:
[----:B------:R-:W-:-:S09]  /*36c0*/  UISETP.NE.OR UP2, UPT, UR8, 0x3, !UP2 ;  /* 0x000000030800788c */ /* 0x000fd2000d745670 */
[----:B------:R-:W-:Y:S05]  /*36d0*/  BRA.U UP2, `(.L_x_65) ;  /* 0x0000000902c87547 */ /* 0x000fea000b800000 */
[----:B------:R-:W1:Y:S01]  /*36e0*/  LDCU.64 UR6, c[0x0][0x888] ;  /* 0x00011100ff0677ac */ /* 0x000e620008000a00 */
[----:B------:R-:W2:Y:S01]  /*36f0*/  LDC R0, c[0x0][0xb30] ;  /* 0x0002cc00ff007b82 */ /* 0x000ea20000000800 */
[----:B------:R-:W-:Y:S01]  /*3700*/  IMAD.MOV.U32 R30, RZ, RZ, 0x1 ;  /* 0x00000001ff1e7424 */ /* 0x000fe200078e00ff */
[----:B------:R-:W-:Y:S01]  /*3710*/  CS2R R28, SRZ ;  /* 0x00000000001c7805 */ /* 0x000fe2000001ff00 */
[----:B------:R-:W4:Y:S01]  /*3720*/  LDCU.64 UR4, c[0x0][0x890] ;  /* 0x00011200ff0477ac */ /* 0x000f220008000a00 */
[----:B------:R-:W-:Y:S01]  /*3730*/  IMAD.MOV.U32 R25, RZ, RZ, 0x2000 ;  /* 0x00002000ff197424 */ /* 0x000fe200078e00ff */
[----:B------:R-:W-:-:S03]  /*3740*/  UMOV UR8, 0x400 ;  /* 0x0000040000087882 */ /* 0x000fc60000000000 */
[----:B------:R-:W3:Y:S01]  /*3750*/  LDC R19, c[0x0][0x370] ;  /* 0x0000dc00ff137b82 */ /* 0x000ee20000000800 */
[----:B------:R-:W-:-:S07]  /*3760*/  UPLOP3.LUT UP1, UPT, UPT, UPT, UPT, 0x40, 0x4 ;  /* 0x000000000004789c */ /* 0x000fce0003f2e870 */
[----:B------:R-:W3:Y:S01]  /*3770*/  LDC R2, c[0x0][0xb0c] ;  /* 0x0002c300ff027b82 */ /* 0x000ee20000000800 */
[----:B-1----:R-:W-:Y:S02]  /*3780*/  UISETP.NE.U32.AND UP2, UPT, UR6, URZ, UPT ;  /* 0x000000ff0600728c */ /* 0x002fe4000bf45070 */
[----:B------:R-:W-:Y:S02]  /*3790*/  ULEA UR6, UR37, UR8, 0x18 ;  /* 0x0000000825067291 */ /* 0x000fe4000f8ec0ff */
[----:B------:R-:W-:Y:S02]  /*37a0*/  UISETP.NE.AND.EX UP2, UPT, UR7, URZ, UPT, UP2 ;  /* 0x000000ff0700728c */ /* 0x000fe4000bf45320 */
[----:B------:R-:W-:Y:S01]  /*37b0*/  UIADD3 UR7, UPT, UPT, UR6, 0x20, URZ ;  /* 0x0000002006077890 */ /* 0x000fe2000fffe0ff */
[----:B------:R-:W1:Y:S01]  /*37c0*/  LDC R18, c[0x0][0xb20] ;  /* 0x0002c800ff127b82 */ /* 0x000e620000000800 */
[----:B----4-:R-:W-:Y:S01]  /*37d0*/  UISETP.NE.U32.AND UP3, UPT, UR4, URZ, UPT ;  /* 0x000000ff0400728c */ /* 0x010fe2000bf65070 */
[----:B--2---:R-:W-:Y:S01]  /*37e0*/  ISETP.NE.AND P1, PT, R0, 0x1, PT ;  /* 0x000000010000780c */ /* 0x004fe20003f25270 */
[----:B------:R-:W-:-:S02]  /*37f0*/  UPRMT UR37, UR37, 0x654, UR7 ;  /* 0x0000065425257896 */ /* 0x000fc40008000007 */
[----:B------:R-:W-:-:S03]  /*3800*/  UISETP.NE.AND.EX UP3, UPT, UR5, URZ, UPT, UP3 ;  /* 0x000000ff0500728c */ /* 0x000fc6000bf65330 */
[----:B------:R-:W2:Y:S08]  /*3810*/  LDC.64 R32, c[0x0][0x348] ;  /* 0x0000d200ff207b82 */ /* 0x000eb00000000a00 */
[----:B------:R-:W4:Y:S08]  /*3820*/  LDC.64 R16, c[0x0][0xb10] ;  /* 0x0002c400ff107b82 */ /* 0x000f300000000a00 */
[----:B------:R-:W1:Y:S08]  /*3830*/  LDC.64 R6, c[0x0][0xb18] ;  /* 0x0002c600ff067b82 */ /* 0x000e700000000a00 */
[----:B------:R-:W1:Y:S08]  /*3840*/  LDC.64 R4, c[0x0][0xb28] ;  /* 0x0002ca00ff047b82 */ /* 0x000e700000000a00 */
[----:B---3--:R-:W1:Y:S02]  /*3850*/  LDC R24, c[0x0][0x374] ;  /* 0x0000dd00ff187b82 */ /* 0x008e640000000800 */
.L_x_73:
[C---:B------:R-:W-:Y:S02]  /*3860*/  LEA R0, R29.reuse, UR6, 0x3 ;  /* 0x000000061d007c11 */ /* 0x040fe4000f8e18ff */
[----:B------:R-:W-:Y:S02]  /*3870*/  SHF.L.U32 R3, R28, 0x1f, RZ ;  /* 0x0000001f1c037819 */ /* 0x000fe400000006ff */
[----:B------:R-:W-:Y:S02]  /*3880*/  LEA R20, R29, UR6, 0x4 ;  /* 0x000000061d147c11 */ /* 0x000fe4000f8e20ff */
[----:B---3--:R-:W3:Y:S02]  /*3890*/  SYNCS.PHASECHK.TRANS64.TRYWAIT P0, [R0+URZ+0x40], R3 ;  /* 0x00004003000075a7 */ /* 0x008ee400080011ff */
[----:B---3--:R-:W-:Y:S05]  /*38a0*/  @!P0 BRA `(.L_x_66) ;  /* 0x0000003400008947 */ /* 0x008fea0003800000 */
.L_x_116:
[----:B------:R-:W-:Y:S01]  /*38b0*/  ISETP.GE.AND P0, PT, R72, 0x1, PT ;  /* 0x000000014800780c */ /* 0x000fe20003f06270 */
[----:B------:R-:W1:Y:S01]  /*38c0*/  LDS.128 R20, [R20+0xd0] ;  /* 0x0000d00014147984 */ /* 0x000e620000000c00 */
[----:B------:R-:W-:Y:S01]  /*38d0*/  ISETP.NE.U32.AND P4, PT, RZ, UR4, PT ;  /* 0x00000004ff007c0c */ /* 0x000fe2000bf85070 */
[----:B---3--:R-:W-:Y:S01]  /*38e0*/  VIADD R0, R0, 0x50 ;  /* 0x0000005000007836 */ /* 0x008fe20000000000 */
[----:B------:R-:W-:Y:S02]  /*38f0*/  SHF.L.U32 R26, R30, 0x1f, RZ ;  /* 0x0000001f1e1a7819 */ /* 0x000fe400000006ff */
[----:B------:R-:W-:Y:S02]  /*3900*/  ISETP.NE.AND.EX P4, PT, RZ, UR5, PT, P4 ;  /* 0x00000005ff007c0c */ /* 0x000fe4000bf85340 */
[----:B------:R-:W-:Y:S01]  /*3910*/  PRMT R0, RZ, 0x654, R0 ;  /* 0x00000654ff007816 */ /* 0x000fe20000000000 */
[----:B------:R-:W-:Y:S01]  /*3920*/  @!PT LDS RZ, [RZ] ;  /* 0x00000000fffff984 */ /* 0x000fe20000000800 */
[----:B------:R-:W-:Y:S01]  /*3930*/  @!PT LDS RZ, [RZ] ;  /* 0x00000000fffff984 */ /* 0x000fe20000000800 */
[----:B------:R-:W-:Y:S01]  /*3940*/  @!PT LDS RZ, [RZ] ;  /* 0x00000000fffff984 */ /* 0x000fe20000000800 */
[----:B------:R-:W-:Y:S01]  /*3950*/  @!PT LDS RZ, [RZ] ;  /* 0x00000000fffff984 */ /* 0x000fe20000000800 */
[----:B------:R3:W-:Y:S06]  /*3960*/  MEMBAR.ALL.CTA ;  /* 0x0000000000007992 */ /* 0x0007ec0000008000 */
[----:B---3--:R-:W3:Y:S02]  /*3970*/  FENCE.VIEW.ASYNC.S ;  /* 0x00000000000073c6 */ /* 0x008ee40000000000 */
[----:B---3--:R3:W-:Y:S01]  /*3980*/  SYNCS.ARRIVE.TRANS64.RED.A1T0 RZ, [R0+URZ], RZ ;  /* 0x000000ff00ff79a7 */ /* 0x0087e200081004ff */
[----:B-1----:R-:W-:Y:S11]  /*3990*/  LOP3.LUT P3, RZ, R22, 0x1, RZ, 0xc0, !PT ;  /* 0x0000000116ff7812 */ /* 0x002ff6000786c0ff */
[----:B------:R-:W-:Y:S02]  /*39a0*/  @!UPT UIADD3 URZ, UPT, UPT, URZ, URZ, URZ ;  /* 0x000000fffffff290 */ /* 0x000fe4000fffe0ff */
[----:B------:R-:W-:Y:S02]  /*39b0*/  @P3 MOV R13, R20 ;  /* 0x00000014000d3202 */ /* 0x000fe40000000f00 */
[----:B------:R-:W-:Y:S01]  /*39c0*/  @P3 LOP3.LUT R8, R21, 0xffff, RZ, 0xc0, !PT ;  /* 0x0000ffff15083812 */ /* 0x000fe200078ec0ff */
[----:B---3--:R-:W-:Y:S06]  /*39d0*/  @!P0 BRA `(.L_x_67) ;  /* 0x0000000000a48947 */ /* 0x008fec0003800000 */
[----:B------:R-:W-:Y:S01]  /*39e0*/  IMAD.HI.U32 R31, R24, R7, RZ ;  /* 0x00000007181f7227 */ /* 0x000fe200078e00ff */
[----:B------:R-:W-:Y:S02]  /*39f0*/  ISETP.NE.AND P0, PT, R6, 0x1, PT ;  /* 0x000000010600780c */ /* 0x000fe40003f05270 */
[----:B------:R-:W-:Y:S01]  /*3a00*/  ISETP.NE.AND P2, PT, R72, 0x1, PT ;  /* 0x000000014800780c */ /* 0x000fe20003f45270 */
[----:B----4-:R-:W-:Y:S01]  /*3a10*/  IMAD.HI.U32 R34, R19, R16, RZ ;  /* 0x0000001013227227 */ /* 0x010fe200078e00ff */
[----:B------:R-:W-:Y:S02]  /*3a20*/  SHF.R.U32.HI R31, RZ, R18, R31 ;  /* 0x00000012ff1f7219 */ /* 0x000fe4000001161f */
[----:B------:R-:W-:Y:S01]  /*3a30*/  ISETP.NE.AND P5, PT, R2, 0x1, PT ;  /* 0x000000010200780c */ /* 0x000fe20003fa5270 */
[----:B------:R-:W-:Y:S01]  /*3a40*/  IMAD.HI.U32 R36, R13, R16, RZ ;  /* 0x000000100d247227 */ /* 0x000fe200078e00ff */
[----:B------:R-:W-:Y:S02]  /*3a50*/  SHF.R.U32.HI R34, RZ, R17, R34 ;  /* 0x00000011ff227219 */ /* 0x000fe40000011622 */
[----:B------:R-:W-:Y:S01]  /*3a60*/  SEL R3, R24, R31, !P0 ;  /* 0x0000001f18037207 */ /* 0x000fe20004000000 */
[C---:B------:R-:W-:Y:S01]  /*3a70*/  IMAD.HI.U32 R31, R8.reuse, R7, RZ ;  /* 0x00000007081f7227 */ /* 0x040fe200078e00ff */
[----:B------:R-:W-:Y:S02]  /*3a80*/  SEL R11, R19, R34, !P5 ;  /* 0x00000022130b7207 */ /* 0x000fe40006800000 */
[----:B------:R-:W-:Y:S01]  /*3a90*/  SHF.R.U32.HI R36, RZ, R17, R36 ;  /* 0x00000011ff247219 */ /* 0x000fe20000011624 */
[----:B------:R-:W-:Y:S01]  /*3aa0*/  IMAD.HI.U32 R38, R3, R4, RZ ;  /* 0x0000000403267227 */ /* 0x000fe200078e00ff */
[----:B------:R-:W-:Y:S03]  /*3ab0*/  SHF.R.U32.HI R31, RZ, R18, R31 ;  /* 0x00000012ff1f7219 */ /* 0x000fe6000001161f */
[----:B------:R-:W-:Y:S01]  /*3ac0*/  IMAD.HI.U32 R34, R11, R4, RZ ;  /* 0x000000040b227227 */ /* 0x000fe200078e00ff */
[----:B------:R-:W-:Y:S02]  /*3ad0*/  @P2 SHF.R.U32.HI R3, RZ, R5, R38 ;  /* 0x00000005ff032219 */ /* 0x000fe40000011626 */
[----:B------:R-:W-:Y:S02]  /*3ae0*/  SEL R9, R8, R31, !P0 ;  /* 0x0000001f08097207 */ /* 0x000fe40004000000 */
[----:B------:R-:W-:Y:S01]  /*3af0*/  @P2 SHF.R.U32.HI R11, RZ, R5, R34 ;  /* 0x00000005ff0b2219 */ /* 0x000fe20000011622 */
[C---:B------:R-:W-:Y:S01]  /*3b00*/  IMAD R10, R72.reuse, R3, RZ ;  /* 0x00000003480a7224 */ /* 0x040fe200078e02ff */
[----:B------:R-:W-:Y:S01]  /*3b10*/  SEL R3, R13, R36, !P5 ;  /* 0x000000240d037207 */ /* 0x000fe20006800000 */
[C---:B------:R-:W-:Y:S03]  /*3b20*/  IMAD.HI.U32 R14, R9.reuse, R4, RZ ;  /* 0x00000004090e7227 */ /* 0x040fe600078e00ff */
[----:B------:R-:W-:Y:S01]  /*3b30*/  ISETP.GE.AND P0, PT, R9, R10, PT ;  /* 0x0000000a0900720c */ /* 0x000fe20003f06270 */
[C---:B------:R-:W-:Y:S01]  /*3b40*/  IMAD R12, R72.reuse, R11, RZ ;  /* 0x0000000b480c7224 */ /* 0x040fe200078e02ff */
[-C--:B------:R-:W-:Y:S04]  /*3b50*/  SHF.R.U32.HI R14, RZ, R5.reuse, R14 ;  /* 0x00000005ff0e7219 */ /* 0x080fe8000001160e */
[----:B------:R-:W-:Y:S02]  /*3b60*/  ISETP.GE.OR P0, PT, R3, R12, P0 ;  /* 0x0000000c0300720c */ /* 0x000fe40000706670 */
[----:B------:R-:W-:Y:S05]  /*3b70*/  SEL R15, R9, R14, !P2 ;  /* 0x0000000e090f7207 */ /* 0x000fea0005000000 */
[----:B------:R-:W-:Y:S04]  /*3b80*/  IMAD.MOV R14, RZ, RZ, -R15 ;  /* 0x000000ffff0e7224 */ /* 0x000fe800078e0a0f */
[----:B------:R-:W-:Y:S02]  /*3b90*/  IMAD R14, R72, R14, R9 ;  /* 0x0000000e480e7224 */ /* 0x000fe400078e0209 */
[C---:B------:R-:W-:Y:S05]  /*3ba0*/  @!P0 IMAD.HI.U32 R10, R3.reuse, R4, RZ ;  /* 0x00000004030a8227 */ /* 0x040fea00078e00ff */
[----:B------:R-:W-:Y:S04]  /*3bb0*/  @!P0 SHF.R.U32.HI R10, RZ, R5, R10 ;  /* 0x00000005ff0a8219 */ /* 0x000fe8000001160a */
[----:B------:R-:W-:Y:S01]  /*3bc0*/  @!P0 SEL R0, R3, R10, !P2 ;  /* 0x0000000a03008207 */ /* 0x000fe20005000000 */
[----:B------:R-:W-:Y:S03]  /*3bd0*/  IMAD.MOV R10, RZ, RZ, -R3 ;  /* 0x000000ffff0a7224 */ /* 0x000fe600078e0a03 */
[----:B------:R-:W-:Y:S01]  /*3be0*/  @!P0 IADD3 R15, PT, PT, R15, -R0, RZ ;  /* 0x800000000f0f8210 */ /* 0x000fe20007ffe0ff */
[----:B------:R-:W-:Y:S01]  /*3bf0*/  @!P0 IMAD R0, R11, R14, R0 ;  /* 0x0000000e0b008224 */ /* 0x000fe200078e0200 */
[----:B------:R-:W-:Y:S01]  /*3c00*/  IADD3 R11, PT, PT, -R9, RZ, RZ ;  /* 0x000000ff090b7210 */ /* 0x000fe20007ffe1ff */
[----:B------:R-:W-:Y:S02]  /*3c10*/  IMAD R13, R2, R10, R13 ;  /* 0x0000000a020d7224 */ /* 0x000fe400078e020d */
[----:B------:R-:W-:Y:S02]  /*3c20*/  @!P0 IMAD R9, R15, R72, R3 ;  /* 0x000000480f098224 */ /* 0x000fe400078e0203 */
[----:B------:R-:W-:Y:S02]  /*3c30*/  @!P0 IMAD.MOV.U32 R3, RZ, RZ, R0 ;  /* 0x000000ffff038224 */ /* 0x000fe400078e0000 */
[----:B------:R-:W-:Y:S02]  /*3c40*/  IMAD R8, R6, R11, R8 ;  /* 0x0000000b06087224 */ /* 0x000fe400078e0208 */
[----:B------:R-:W-:Y:S02]  /*3c50*/  IMAD R13, R3, R2, R13 ;  /* 0x00000002030d7224 */ /* 0x000fe400078e020d */
[----:B------:R-:W-:Y:S02]  /*3c60*/  IMAD R8, R9, R6, R8 ;  /* 0x0000000609087224 */ /* 0x000fe400078e0208 */
.L_x_67:
[----:B------:R-:W-:Y:S05]  /*3c70*/  BRA.U UP1, `(.L_x_68) ;  /* 0x0000000101107547 */ /* 0x000fea000b800000 */
[----:B------:R-:W-:Y:S04]  /*3c80*/  MOV R0, UR13 ;  /* 0x0000000d00007c02 */ /* 0x000fe80008000f00 */
[----:B------:R-:W-:Y:S04]  /*3c90*/  SHF.L.U32 R3, R0, 0x1f, RZ ;  /* 0x0000001f00037819 */ /* 0x000fe800000006ff */
[----:B------:R-:W1:Y:S02]  /*3ca0*/  SYNCS.PHASECHK.TRANS64.TRYWAIT P0, [UR6+0x38], R3 ;  /* 0x00003803ff0075a7 */ /* 0x000e640008001106 */
[----:B-1----:R-:W-:Y:S05]  /*3cb0*/  @!P0 BRA `(.L_x_69) ;  /* 0x0000003000108947 */ /* 0x002fea0003800000 */
.L_x_68:
[----:B------:R-:W-:Y:S05]  /*3cc0*/  BRA.U !UP3, `(.L_x_70) ;  /* 0x000000010b347547 */ /* 0x000fea000b800000 */
[----:B------:R-:W-:Y:S01]  /*3cd0*/  UPLOP3.LUT UP0, UPT, UPT, UPT, UP2, 0x80, 0x8 ;  /* 0x000000000008789c */ /* 0x000fe20003f0f020 */
[----:B-1----:R-:W-:Y:S02]  /*3ce0*/  HFMA2 R0, -RZ, RZ, 0, 5.9604644775390625e-08 ;  /* 0x00000001ff007431 */ /* 0x002fe400000001ff */
[----:B------:R-:W-:Y:S03]  /*3cf0*/  IMAD.MOV.U32 R164, RZ, RZ, 0x1 ;  /* 0x00000001ffa47424 */ /* 0x000fe600078e00ff */
[----:B------:R-:W-:Y:S05]  /*3d00*/  PLOP3.LUT P0, PT, PT, PT, UP0, 0x80, 0x8 ;  /* 0x000000000008781c */ /* 0x000fea0003f0f008 */
[----:B------:R-:W1:Y:S01]  /*3d10*/  @UP0 LDCU.64 UR8, c[0x0][0x888] ;  /* 0x00011100ff0807ac */ /* 0x000e620008000a00 */
[----:B------:R-:W-:Y:S07]  /*3d20*/  @UP0 UIMAD UR7, UR36, UR4, URZ ;  /* 0x00000004240702a4 */ /* 0x000fee000f8e02ff */
[----:B------:R-:W-:Y:S01]  /*3d30*/  @!P0 PRMT R164, R0, 0x7610, R164 ;  /* 0x0000761000a48816 */ /* 0x000fe200000000a4 */
[----:B-1----:R-:W-:Y:S03]  /*3d40*/  @UP0 UIMAD.WIDE UR8, UR7, 0x4, UR8 ;  /* 0x00000004070808a5 */ /* 0x002fe6000f8e0208 */
[----:B------:R-:W1:Y:S03]  /*3d50*/  @!UP0 LDCU UR7, c[0x0][0x880] ;  /* 0x00011000ff0787ac */ /* 0x000e660008000800 */
[----:B------:R-:W-:Y:S01]  /*3d60*/  IMAD.U32 R10, RZ, RZ, UR8 ;  /* 0x00000008ff0a7e24 */ /* 0x000fe2000f8e00ff */
[----:B------:R-:W-:Y:S05]  /*3d70*/  MOV R11, UR9 ;  /* 0x00000009000b7c02 */ /* 0x000fea0008000f00 */
[----:B-----5:R3:W5:Y:S02]  /*3d80*/  @P0 LDG.E R81, desc[UR40][R10.64] ;  /* 0x000000280a510981 */ /* 0x020764000c1e1900 */
[----:B-1-3--:R-:W-:Y:S07]  /*3d90*/  @!P0 IMAD.U32 R81, RZ, RZ, UR7 ;  /* 0x00000007ff518e24 */ /* 0x00afee000f8e00ff */
.L_x_70:
[----:B-----5:R-:W-:Y:S01]  /*3da0*/  @!P4 FSETP.EQ.AND P5, PT, R81, RZ, PT ;  /* 0x000000ff5100c20b */ /* 0x020fe20003fa2000 */
[----:B------:R-:W-:Y:S01]  /*3db0*/  @!UPT UIADD3 URZ, UPT, UPT, URZ, URZ, URZ ;  /* 0x000000fffffff290 */ /* 0x000fe2000fffe0ff */
[----:B------:R-:W-:Y:S11]  /*3dc0*/  @!P4 BRA `(.L_x_71) ;  /* 0x000000000014c947 */ /* 0x000ff60003800000 */
[----:B------:R-:W-:Y:S02]  /*3dd0*/  LOP3.LUT P0, RZ, R164, 0xff, RZ, 0xc0, !PT ;  /* 0x000000ffa4ff7812 */ /* 0x000fe4000780c0ff */
[----:B------:R-:W-:Y:S04]  /*3de0*/  PLOP3.LUT P5, PT, PT, PT, UP0, 0x80, 0x8 ;  /* 0x000000000008781c */ /* 0x000fe80003faf008 */
[----:B------:R-:W-:Y:S07]  /*3df0*/  PLOP3.LUT P5, PT, P5, PT, PT, 0x8, 0x80 ;  /* 0x000000000080781c */ /* 0x000fee0002fae170 */
[----:B------:R-:W-:Y:S11]  /*3e00*/  @P0 FSETP.EQ.AND P5, PT, R81, RZ, PT ;  /* 0x000000ff5100020b */ /* 0x000ff60003fa2000 */
[----:B------:R-:W-:Y:S02]  /*3e10*/  @!UPT UIADD3 URZ, UPT, UPT, URZ, URZ, URZ ;  /* 0x000000fffffff290 */ /* 0x000fe4000fffe0ff */
.L_x_71:
[----:B------:R-:W3:Y:S01]  /*3e20*/  SYNCS.PHASECHK.TRANS64.TRYWAIT P4, [UR6+0x28], R26 ;  /* 0x0000281aff0075a7 */ /* 0x000ee20008081106 */
[----:B------:R-:W-:Y:S01]  /*3e30*/  @P3 SHF.R.U32.HI R27, RZ, 0x10, R21 ;  /* 0x00000010ff1b3819 */ /* 0x000fe20000011615 */
[----:B------:R-:W-:Y:S01]  /*3e40*/  VIADD R29, R29, 0x1 ;  /* 0x000000011d1d7836 */ /* 0x000fe20000000000 */
[----:B------:R-:W5:Y:S08]  /*3e50*/  LDC.64 R14, c[0x0][0xb10] ;  /* 0x0002c400ff0e7b82 */ /* 0x000f700000000a00 */
[----:B------:R-:W2:Y:S08]  /*3e60*/  LDC.64 R10, c[0x0][0xb18] ;  /* 0x0002c600ff0a7b82 */ /* 0x000eb00000000a00 */
[----:B-1----:R-:W1:Y:S08]  /*3e70*/  @!P1 LDC R0, c[0x0][0xb20] ;  /* 0x0002c800ff009b82 */ /* 0x002e700000000800 */
[----:B------:R-:W4:Y:S01]  /*3e80*/  @!P1 LDC R3, c[0x0][0xb0c] ;  /* 0x0002c300ff039b82 */ /* 0x000f220000000800 */
[----:B-----5:R-:W-:Y:S05]  /*3e90*/  @!P1 IMAD.HI.U32 R14, R13, R14, RZ ;  /* 0x0000000e0d0e9227 */ /* 0x020fea00078e00ff */
[----:B------:R-:W-:Y:S01]  /*3ea0*/  @!P1 SHF.R.U32.HI R14, RZ, R15, R14 ;  /* 0x0000000fff0e9219 */ /* 0x000fe2000001160e */
[----:B--2---:R-:W-:Y:S01]  /*3eb0*/  @!P1 IMAD.HI.U32 R11, R8, R11, RZ ;  /* 0x0000000b080b9227 */ /* 0x004fe200078e00ff */
[----:B------:R-:W-:Y:S04]  /*3ec0*/  @!P1 ISETP.NE.AND P0, PT, R10, 0x1, PT ;  /* 0x000000010a00980c */ /* 0x000fe80003f05270 */
[----:B-1----:R-:W-:Y:S02]  /*3ed0*/  @!P1 SHF.R.U32.HI R9, RZ, R0, R11 ;  /* 0x00000000ff099219 */ /* 0x002fe4000001160b */
[----:B----4-:R-:W-:Y:S02]  /*3ee0*/  @!P1 ISETP.NE.AND P2, PT, R3, 0x1, PT ;  /* 0x000000010300980c */ /* 0x010fe40003f45270 */
[----:B------:R-:W-:Y:S02]  /*3ef0*/  @!P1 SEL R9, R8, R9, !P0 ;  /* 0x0000000908099207 */ /* 0x000fe40004000000 */
[----:B------:R-:W-:Y:S02]  /*3f00*/  ELECT P0, URZ, PT ;  /* 0x0000000000ff782f */ /* 0x000fe40003800000 */
[----:B------:R-:W-:Y:S05]  /*3f10*/  @!P1 SEL R14, R13, R14, !P2 ;  /* 0x0000000e0d0e9207 */ /* 0x000fea0005000000 */
[----:B------:R-:W-:Y:S02]  /*3f20*/  @!P1 IMAD.IADD R0, R9, 0x1, -R14 ;  /* 0x0000000109009824 */ /* 0x000fe400078e0a0e */
[----:B------:R-:W-:Y:S02]  /*3f30*/  @!P1 IMAD.IADD R9, R14, 0x1, -R9 ;  /* 0x000000010e099824 */ /* 0x000fe400078e0a09 */
[----:B------:R-:W-:Y:S02]  /*3f40*/  @!P1 IMAD R13, R0, R3, R13 ;  /* 0x00000003000d9224 */ /* 0x000fe400078e020d */
[----:B------:R-:W-:Y:S01]  /*3f50*/  @!P1 IMAD R8, R9, R10, R8 ;  /* 0x0000000a09089224 */ /* 0x000fe200078e0208 */
[----:B---3--:R-:W-:Y:S06]  /*3f60*/  @!P4 BRA `(.L_x_72) ;  /* 0x0000002c007cc947 */ /* 0x008fec0003800000 */
.L_x_119:
[----:B------:R-:W-:Y:S01]  /*3f70*/  PLOP3.LUT P5, PT, P5, P0, PT, 0xf2, 0x2f ;  /* 0x00000000002f781c */ /* 0x000fe20002fa1e72 */
[----:B------:R-:W-:Y:S01]  /*3f80*/  UMOV UR14, 0x0 ;  /* 0x00000000000e7882 */ /* 0x000fe20000000000 */
[----:B------:R-:W-:Y:S01]  /*3f90*/  LOP3.LUT R30, R30, 0x1, RZ, 0x3c, !PT ;  /* 0x000000011e1e7812 */ /* 0x000fe200078e3cff */
[----:B------:R-:W-:Y:S01]  /*3fa0*/  UMOV UR15, 0x10000000 ;  /* 0x10000000000f7882 */ /* 0x000fe20000000000 */
[----:B------:R-:W-:Y:S01]  /*3fb0*/  UMOV UR12, UR36 ;  /* 0x00000024000c7c82 */ /* 0x000fe20008000000 */
[----:B------:R-:W-:Y:S08]  /*3fc0*/  @P3 R2UR UR36, R27 ;  /* 0x000000001b2432ca */ /* 0x000ff000000e0000 */
[----:B-1----:R-:W-:Y:S01]  /*3fd0*/  @!P5 IADD3 R3, P0, PT, R32, 0x580, RZ ;  /* 0x000005802003d810 */ /* 0x002fe20007f1e0ff */
[----:B------:R-:W-:Y:S01]  /*3fe0*/  @!P5 IMAD.SHL.U32 R155, R155, 0x40, RZ ;  /* 0x000000409b9bd824 */ /* 0x000fe200078e00ff */
[----:B------:R-:W-:Y:S01]  /*3ff0*/  VOTEU.ALL UP1, P5 ;  /* 0x0000000000ff7886 */ /* 0x000fe20002820000 */
[----:B------:R-:W-:Y:S01]  /*4000*/  @!P5 IMAD.SHL.U32 R165, R165, 0x80, RZ ;  /* 0x00000080a5a5d824 */ /* 0x000fe200078e00ff */
[----:B------:R-:W-:Y:S01]  /*4010*/  @!P5 R2UR UR8, R3 ;  /* 0x000000000308d2ca */ /* 0x000fe200000e0000 */
[----:B------:R-:W-:Y:S01]  /*4020*/  @!P5 IMAD.X R0, RZ, RZ, R33, P0 ;  /* 0x000000ffff00d224 */ /* 0x000fe200000e0621 */
[----:B------:R-:W-:Y:S01]  /*4030*/  @!P5 R2UR UR10, R155 ;  /* 0x000000009b0ad2ca */ /* 0x000fe200000e0000 */
[----:B------:R-:W-:Y:S01]  /*4040*/  @!UP1 UIADD3 UR9, UPT, UPT, UR6, 0x20, URZ ;  /* 0x0000002006099890 */ /* 0x000fe2000fffe0ff */
[----:B------:R-:W-:Y:S01]  /*4050*/  @!P5 R2UR UR11, R165 ;  /* 0x00000000a50bd2ca */ /* 0x000fe200000e0000 */
[----:B------:R-:W-:Y:S01]  /*4060*/  IMAD.IADD R155, R8, 0x1, R143 ;  /* 0x00000001089b7824 */ /* 0x000fe200078e028f */
[----:B------:R-:W-:Y:S01]  /*4070*/  @!P5 R2UR UR7, R0 ;  /* 0x000000000007d2ca */ /* 0x000fe200000e0000 */
[----:B------:R-:W-:Y:S01]  /*4080*/  IMAD.IADD R165, R13, 0x1, R154 ;  /* 0x000000010da57824 */ /* 0x000fe200078e029a */
[C---:B------:R-:W-:Y:S04]  /*4090*/  ISETP.NE.AND P0, PT, R29.reuse, 0x2, PT ;  /* 0x000000021d00780c */ /* 0x040fe80003f05270 */
[----:B------:R-:W-:Y:S01]  /*40a0*/  SEL R3, RZ, 0x1, P0 ;  /* 0x00000001ff037807 */ /* 0x000fe20000000000 */
[----:B------:R-:W-:Y:S01]  /*40b0*/  IMAD.U32 R10, RZ, RZ, UR8 ;  /* 0x00000008ff0a7e24 */ /* 0x000fe2000f8e00ff */
[----:B------:R-:W-:Y:S01]  /*40c0*/  @!UP1 UIADD3 UR8, UPT, UPT, UR6, 0x200, URZ ;  /* 0x0000020006089890 */ /* 0x000fe2000fffe0ff */
[----:B------:R-:W-:Y:S01]  /*40d0*/  SEL R29, R29, RZ, P0 ;  /* 0x000000ff1d1d7207 */ /* 0x000fe20000000000 */
[----:B------:R-:W-:Y:S01]  /*40e0*/  VOTEU.ALL UP1, P5 ;  /* 0x0000000000ff7886 */ /* 0x000fe20002820000 */
[----:B------:R-:W-:Y:S02]  /*40f0*/  LOP3.LUT R28, R28, R3, RZ, 0x3c, !PT ;  /* 0x000000031c1c7212 */ /* 0x000fe400078e3cff */
[----:B------:R-:W-:Y:S01]  /*4100*/  IMAD.U32 R11, RZ, RZ, UR7 ;  /* 0x00000007ff0b7e24 */ /* 0x000fe2000f8e00ff */
[----:B------:R-:W-:Y:S04]  /*4110*/  @!P5 R2UR UR16, R10 ;  /* 0x000000000a10d2ca */ /* 0x000fe800000e0000 */
[----:B------:R-:W-:Y:S11]  /*4120*/  @!P5 R2UR UR17, R11 ;  /* 0x000000000b11d2ca */ /* 0x000ff600000e0000 */
[----:B------:R-:W-:Y:S02]  /*4130*/  @!UPT UIADD3 URZ, UPT, UPT, URZ, URZ, URZ ;  /* 0x000000fffffff290 */ /* 0x000fe4000fffe0ff */
[----:B------:R3:W-:Y:S01]  /*4140*/  @!UP1 UTMALDG.3D [UR8], [UR16], desc[UR14] ;  /* 0x00000e08100095b4 */ /* 0x0007e20008011000 */
[----:B------:R3:W-:Y:S01]  /*4150*/  @!P5 SYNCS.ARRIVE.TRANS64.RED.A0TR RZ, [UR6+0x20], R25 ;  /* 0x00002019ffffd9a7 */ /* 0x0007e20008300406 */
[----:B------:R-:W-:Y:S01]  /*4160*/  UPLOP3.LUT UP1, UPT, UPT, UPT, UPT, 0x80, 0x8 ;  /* 0x000000000008789c */ /* 0x000fe20003f2f070 */
[----:B------:R-:W-:Y:S01]  /*4170*/  SYNCS.ARRIVE.TRANS64.RED.A1T0 RZ, [UR37], RZ ;  /* 0x000000ffffff79a7 */ /* 0x000fe20008100425 */
[----:B------:R-:W-:Y:S09]  /*4180*/  @P3 BRA `(.L_x_73) ;  /* 0xfffffff400b43947 */ /* 0x000ff2000383ffff */
[----:B------:R-:W-:Y:S07]  /*4190*/  MOV R0, UR6 ;  /* 0x0000000600007c02 */ /* 0x000fee0008000f00 */
.L_x_74:
[----:B-1----:R-:W-:-:S04]  /*41a0*/  SHF.L.U32 R3, R30, 0x1f, RZ ;  /* 0x0000001f1e037819 */ /* 0x002fc800000006ff */
[----:B------:R1:W2:Y:S03]  /*41b0*/  SYNCS.PHASECHK.TRANS64.TRYWAIT P0, [R0+URZ+0x28], R3 ;  /* 0x00002803000075a7 */ /* 0x0002a600080011ff */
[----:B--2---:R-:W-:Y:S05]  /*41c0*/  @!P0 NANOSLEEP.SYNCS 0x989680 ;  /* 0x009896800000895d */ /* 0x004fea0003900000 */
[----:B------:R-:W2:Y:S02]  /*41d0*/  @!P0 SYNCS.PHASECHK.TRANS64 P0, [R0+URZ+0x28], R3 ;  /* 0x00002803000085a7 */ /* 0x000ea400080010ff */
[----:B--23--:R-:W-:Y:S05]  /*41e0*/  @P0 EXIT ;  /* 0x000000000000094d */ /* 0x00cfea0003800000 */
[----:B------:R-:W-:Y:S05]  /*41f0*/  BRA `(.L_x_74) ;  /* 0xfffffffc00e87947 */ /* 0x000fea000383ffff */
.L_x_65:
[----:B------:R-:W-:-:S06]  /*4200*/  UISETP.GE.AND UP1, UPT, UR8, 0x4, UPT ;  /* 0x000000040800788c */ /* 0x000fcc000bf26270 */
[----:B------:R-:W-:-:S13]  /*4210*/  PLOP3.LUT P0, PT, PT, PT, UP1, 0x80, 0x8 ;  /* 0x000000000008781c */ /* 0x000fda0003f0f018 */
[----:B------:R-:W-:Y:S05]  /*4220*/  @!P0 EXIT ;  /* 0x000000000000894d */ /* 0x000fea0003800000 */
[----:B------:R-:W-:Y:S01]  /*4230*/  BAR.SYNC.DEFER_BLOCKING 0x6, 0xa0 ;  /* 0x0182800000007b1d */ /* 0x000fe20000010000 */
[C---:B------:R-:W-:Y:S02]  /*4240*/  IMAD.SHL.U32 R3, R166.reuse, 0x40, RZ ;  /* 0x00000040a6037824 */ /* 0x040fe400078e00ff */
[----:B------:R-:W-:Y:S02]  /*4250*/  HFMA2 R76, -RZ, RZ, 0, 0 ;  /* 0x00000000ff4c7431 */ /* 0x000fe400000001ff */
[C---:B------:R-:W-:Y:S01]  /*4260*/  IMAD.SHL.U32 R168, R166.reuse, 0x8, RZ ;  /* 0x00000008a6a87824 */ /* 0x040fe200078e00ff */
[----:B------:R-:W-:Y:S01]  /*4270*/  CS2R R174, SRZ ;  /* 0x0000000000ae7805 */ /* 0x000fe2000001ff00 */
[----:B------:R-:W-:Y:S01]  /*4280*/  IMAD.U32 R79, R166, 0x10000, RZ ;  /* 0x00010000a64f7824 */ /* 0x000fe200078e00ff */
[----:B------:R-:W-:Y:S01]  /*4290*/  UMOV UR43, 0x400 ;  /* 0x00000400002b7882 */ /* 0x000fe20000000000 */
[----:B------:R-:W-:Y:S01]  /*42a0*/  LOP3.LUT R5, R3, 0x180, RZ, 0xc0, !PT ;  /* 0x0000018003057812 */ /* 0x000fe200078ec0ff */
[----:B------:R-:W-:Y:S01]  /*42b0*/  ULEA UR43, UR37, UR43, 0x18 ;  /* 0x0000002b252b7291 */ /* 0x000fe2000f8ec0ff */
[----:B------:R-:W1:Y:S01]  /*42c0*/  LDC R167, c[0x0][0x370] ;  /* 0x0000dc00ffa77b82 */ /* 0x000e620000000800 */
[----:B------:R-:W-:Y:S01]  /*42d0*/  LOP3.LUT R79, R79, 0x600000, RZ, 0xc0, !PT ;  /* 0x006000004f4f7812 */ /* 0x000fe200078ec0ff */
[----:B------:R-:W-:Y:S01]  /*42e0*/  IMAD.MOV.U32 R181, RZ, RZ, RZ ;  /* 0x000000ffffb57224 */ /* 0x000fe200078e00ff */
[----:B------:R-:W-:Y:S01]  /*42f0*/  LOP3.LUT R168, R5, 0x30, R168, 0xf8, !PT ;  /* 0x0000003005a87812 */ /* 0x000fe200078ef8a8 */
[----:B------:R-:W-:Y:S01]  /*4300*/  UIADD3 UR4, UPT, UPT, UR43, 0x2200, URZ ;  /* 0x000022002b047890 */ /* 0x000fe2000fffe0ff */
[----:B------:R-:W-:Y:S01]  /*4310*/  IMAD.MOV.U32 R173, RZ, RZ, RZ ;  /* 0x000000ffffad7224 */ /* 0x000fe200078e00ff */
[----:B------:R-:W2:Y:S01]  /*4320*/  LDCU.64 UR46, c[0x0][0x348] ;  /* 0x00006900ff2e77ac */ /* 0x000ea20008000a00 */
[----:B------:R-:W-:Y:S01]  /*4330*/  LOP3.LUT R168, R168, 0x1e40, R3, 0xf8, !PT ;  /* 0x00001e40a8a87812 */ /* 0x000fe200078ef803 */
[----:B------:R-:W4:Y:S01]  /*4340*/  LDC R74, c[0x0][0xb0c] ;  /* 0x0002c300ff4a7b82 */ /* 0x000f220000000800 */
[----:B------:R-:W-:Y:S01]  /*4350*/  IMAD.SHL.U32 R3, R166, 0x10, RZ ;  /* 0x00000010a6037824 */ /* 0x000fe200078e00ff */
[----:B------:R-:W-:Y:S01]  /*4360*/  MOV R179, UR4 ;  /* 0x0000000400b37c02 */ /* 0x000fe20008000f00 */
[----:B------:R-:W1:Y:S03]  /*4370*/  LDCU.64 UR38, c[0x0][0x888] ;  /* 0x00011100ff2677ac */ /* 0x000e660008000a00 */
[C---:B------:R-:W-:Y:S01]  /*4380*/  LOP3.LUT R5, R3.reuse, 0x20, RZ, 0xc0, !PT ;  /* 0x0000002003057812 */ /* 0x040fe200078ec0ff */
[----:B------:R-:W3:Y:S01]  /*4390*/  LDS R0, [UR43+0xf0] ;  /* 0x0000f02bff007984 */ /* 0x000ee20008000800 */
[----:B------:R-:W1:Y:S01]  /*43a0*/  LDC R170, c[0x0][0xb20] ;  /* 0x0002c800ffaa7b82 */ /* 0x000e620000000800 */
[----:B------:R-:W-:Y:S01]  /*43b0*/  LOP3.LUT R3, R3, 0x40, RZ, 0xc0, !PT ;  /* 0x0000004003037812 */ /* 0x000fe200078ec0ff */
[----:B------:R-:W-:-:S06]  /*43c0*/  UIADD3 UR42, UPT, UPT, UR43, 0x200, URZ ;  /* 0x000002002b2a7890 */ /* 0x000fcc000fffe0ff */
[----:B------:R-:W1:Y:S08]  /*43d0*/  LDC R73, c[0x0][0xb30] ;  /* 0x0002cc00ff497b82 */ /* 0x000e700000000800 */
[----:B------:R-:W1:Y:S08]  /*43e0*/  LDC.64 R152, c[0x0][0xb10] ;  /* 0x0002c400ff987b82 */ /* 0x000e700000000a00 */
[----:B------:R-:W1:Y:S08]  /*43f0*/  LDC.64 R70, c[0x0][0xb18] ;  /* 0x0002c600ff467b82 */ /* 0x000e700000000a00 */
[----:B------:R-:W1:Y:S01]  /*4400*/  LDC.64 R148, c[0x0][0x888] ;  /* 0x00022200ff947b82 */ /* 0x000e620000000a00 */
[----:B---3--:R-:W-:-:S07]  /*4410*/  IMAD.IADD R79, R0, 0x1, R79 ;  /* 0x00000001004f7824 */ /* 0x008fce00078e024f */
[----:B------:R-:W3:Y:S01]  /*4420*/  LDC.64 R68, c[0x0][0xb28] ;  /* 0x0002ca00ff447b82 */ /* 0x000ee20000000a00 */
[----:B------:R-:W-:-:S05]  /*4430*/  VIADD R0, R168, UR43 ;  /* 0x0000002ba8007c36 */ /* 0x000fca0008000000 */
[--C-:B------:R-:W-:Y:S02]  /*4440*/  IADD3 R178, PT, PT, -R5, 0x200, R0.reuse ;  /* 0x0000020005b27810 */ /* 0x100fe40007ffe100 */
[----:B------:R-:W1:Y:S01]  /*4450*/  LDC.64 R150, c[0x0][0x890] ;  /* 0x00022400ff967b82 */ /* 0x000e620000000a00 */
[----:B------:R-:W-:Y:S02]  /*4460*/  IADD3 R177, PT, PT, -R3, 0x200, R0 ;  /* 0x0000020003b17810 */ /* 0x000fe40007ffe100 */
[----:B------:R-:W-:-:S05]  /*4470*/  IMAD.IADD R176, R178, 0x1, -R3 ;  /* 0x00000001b2b07824 */ /* 0x000fca00078e0a03 */
[----:B------:R-:W1:Y:S08]  /*4480*/  LDC.64 R146, c[0x0][0x8b0] ;  /* 0x00022c00ff927b82 */ /* 0x000e700000000a00 */
[----:B------:R-:W1:Y:S08]  /*4490*/  LDC.64 R144, c[0x0][0x8a8] ;  /* 0x00022a00ff907b82 */ /* 0x000e700000000a00 */
[----:B--2-4-:R-:W1:Y:S02]  /*44a0*/  LDC R172, c[0x0][0x374] ;  /* 0x0000dd00ffac7b82 */ /* 0x014e640000000800 */
.L_x_92:
[C---:B------:R-:W-:Y:S02]  /*44b0*/  LEA R0, R181.reuse, UR43, 0x3 ;  /* 0x0000002bb5007c11 */ /* 0x040fe4000f8e18ff */
[----:B------:R-:W-:Y:S02]  /*44c0*/  SHF.L.U32 R3, R174, 0x1f, RZ ;  /* 0x0000001fae037819 */ /* 0x000fe400000006ff */
[----:B------:R-:W-:Y:S02]  /*44d0*/  LEA R16, R181, UR43, 0x4 ;  /* 0x0000002bb5107c11 */ /* 0x000fe4000f8e20ff */
[----:B--2---:R-:W2:Y:S02]  /*44e0*/  SYNCS.PHASECHK.TRANS64.TRYWAIT P0, [R0+URZ+0x40], R3 ;  /* 0x00004003000075a7 */ /* 0x004ea400080011ff */
[----:B-12---:R-:W-:Y:S05]  /*44f0*/  @!P0 BRA `(.L_x_75) ;  /* 0x0000002800308947 */ /* 0x006fea0003800000 */
.L_x_120:
[----:B------:R-:W4:Y:S01]  /*4500*/  LDC.64 R12, c[0x0][0xb10] ;  /* 0x0002c400ff0c7b82 */ /* 0x000f220000000a00 */
[----:B------:R-:W3:Y:S01]  /*4510*/  LDS.128 R16, [R16+0xd0] ;  /* 0x0000d00010107984 */ /* 0x000ee20000000c00 */
[----:B-1----:R-:W-:Y:S01]  /*4520*/  ISETP.NE.AND P1, PT, R73, 0x1, PT ;  /* 0x000000014900780c */ /* 0x002fe20003f25270 */
[----:B--2---:R-:W-:Y:S01]  /*4530*/  VIADD R0, R0, 0x50 ;  /* 0x0000005000007836 */ /* 0x004fe20000000000 */
[----:B------:R-:W-:Y:S04]  /*4540*/  ISETP.GE.AND P0, PT, R72, 0x1, PT ;  /* 0x000000014800780c */ /* 0x000fe80003f06270 */
[----:B------:R-:W1:Y:S01]  /*4550*/  LDC.64 R10, c[0x0][0xb18] ;  /* 0x0002c600ff0a7b82 */ /* 0x000e620000000a00 */
[----:B------:R-:W-:Y:S01]  /*4560*/  PRMT R0, RZ, 0x654, R0 ;  /* 0x00000654ff007816 */ /* 0x000fe20000000000 */
[----:B------:R-:W-:Y:S01]  /*4570*/  @!PT LDS RZ, [RZ] ;  /* 0x00000000fffff984 */ /* 0x000fe20000000800 */
[----:B------:R-:W-:Y:S01]  /*4580*/  @!PT LDS RZ, [RZ] ;  /* 0x00000000fffff984 */ /* 0x000fe20000000800 */
[----:B------:R-:W-:Y:S01]  /*4590*/  @!PT LDS RZ, [RZ] ;  /* 0x00000000fffff984 */ /* 0x000fe20000000800 */
[----:B------:R-:W-:Y:S01]  /*45a0*/  @!PT LDS RZ, [RZ] ;  /* 0x00000000fffff984 */ /* 0x000fe20000000800 */
[----:B------:R2:W-:Y:S06]  /*45b0*/  MEMBAR.ALL.CTA ;  /* 0x0000000000007992 */ /* 0x0005ec0000008000 */
[----:B--2---:R-:W2:Y:S01]  /*45c0*/  FENCE.VIEW.ASYNC.S ;  /* 0x00000000000073c6 */ /* 0x004ea20000000000 */
[----:B------:R-:W1:Y:S08]  /*45d0*/  @!P1 LDC R14, c[0x0][0xb20] ;  /* 0x0002c800ff0e9b82 */ /* 0x000e700000000800 */
[----:B------:R-:W1:Y:S01]  /*45e0*/  @!P1 LDC R9, c[0x0][0xb0c] ;  /* 0x0002c300ff099b82 */ /* 0x000e620000000800 */
[----:B--2---:R2:W-:Y:S01]  /*45f0*/  SYNCS.ARRIVE.TRANS64.RED.A1T0 RZ, [R0+URZ], RZ ;  /* 0x000000ff00ff79a7 */ /* 0x0045e200081004ff */
[----:B---3--:R-:W-:Y:S04]  /*4600*/  LOP3.LUT P4, RZ, R18, 0x1, RZ, 0xc0, !PT ;  /* 0x0000000112ff7812 */ /* 0x008fe8000788c0ff */
[----:B------:R-:W-:Y:S09]  /*4610*/  P2R R180, PR, RZ, 0x10 ;  /* 0x00000010ffb47803 */ /* 0x000ff20000000000 */
[----:B------:R-:W-:Y:S02]  /*4620*/  @P4 MOV R77, R16 ;  /* 0x00000010004d4202 */ /* 0x000fe40000000f00 */
[----:B------:R-:W-:Y:S01]  /*4630*/  @P4 LOP3.LUT R75, R17, 0xffff, RZ, 0xc0, !PT ;  /* 0x0000ffff114b4812 */ /* 0x000fe200078ec0ff */
[----:B--2-4-:R-:W-:Y:S06]  /*4640*/  @!P0 BRA `(.L_x_76) ;  /* 0x0000000000a48947 */ /* 0x014fec0003800000 */
[----:B------:R-:W-:Y:S01]  /*4650*/  IMAD.HI.U32 R21, R172, R71, RZ ;  /* 0x00000047ac157227 */ /* 0x000fe200078e00ff */
[----:B------:R-:W-:Y:S02]  /*4660*/  ISETP.NE.AND P0, PT, R70, 0x1, PT ;  /* 0x000000014600780c */ /* 0x000fe40003f05270 */
[----:B------:R-:W-:Y:S01]  /*4670*/  ISETP.NE.AND P2, PT, R72, 0x1, PT ;  /* 0x000000014800780c */ /* 0x000fe20003f45270 */
[----:B------:R-:W-:Y:S01]  /*4680*/  IMAD.HI.U32 R20, R167, R152, RZ ;  /* 0x00000098a7147227 */ /* 0x000fe200078e00ff */
[----:B------:R-:W-:Y:S02]  /*4690*/  SHF.R.U32.HI R21, RZ, R170, R21 ;  /* 0x000000aaff157219 */ /* 0x000fe40000011615 */
[----:B------:R-:W-:Y:S01]  /*46a0*/  ISETP.NE.AND P3, PT, R74, 0x1, PT ;  /* 0x000000014a00780c */ /* 0x000fe20003f65270 */
[----:B------:R-:W-:Y:S01]  /*46b0*/  IMAD.HI.U32 R24, R77, R152, RZ ;  /* 0x000000984d187227 */ /* 0x000fe200078e00ff */
[----:B------:R-:W-:Y:S02]  /*46c0*/  SHF.R.U32.HI R20, RZ, R153, R20 ;  /* 0x00000099ff147219 */ /* 0x000fe40000011614 */
[----:B------:R-:W-:Y:S01]  /*46d0*/  SEL R3, R172, R21, !P0 ;  /* 0x00000015ac037207 */ /* 0x000fe20004000000 */
[----:B------:R-:W-:Y:S01]  /*46e0*/  IMAD.HI.U32 R21, R75, R71, RZ ;  /* 0x000000474b157227 */ /* 0x000fe200078e00ff */
[----:B------:R-:W-:Y:S02]  /*46f0*/  SEL R7, R167, R20, !P3 ;  /* 0x00000014a7077207 */ /* 0x000fe40005800000 */
[----:B------:R-:W-:Y:S01]  /*4700*/  SHF.R.U32.HI R24, RZ, R153, R24 ;  /* 0x00000099ff187219 */ /* 0x000fe20000011618 */
[-C--:B------:R-:W-:Y:S04]  /*4710*/  IMAD.HI.U32 R20, R3, R68.reuse, RZ ;  /* 0x0000004403147227 */ /* 0x080fe800078e00ff */
[----:B------:R-:W-:Y:S01]  /*4720*/  IMAD.HI.U32 R22, R7, R68, RZ ;  /* 0x0000004407167227 */ /* 0x000fe200078e00ff */
[-C--:B------:R-:W-:Y:S02]  /*4730*/  @P2 SHF.R.U32.HI R3, RZ, R69.reuse, R20 ;  /* 0x00000045ff032219 */ /* 0x080fe40000011614 */
[----:B------:R-:W-:Y:S02]  /*4740*/  SHF.R.U32.HI R20, RZ, R170, R21 ;  /* 0x000000aaff147219 */ /* 0x000fe40000011615 */
[----:B------:R-:W-:Y:S01]  /*4750*/  @P2 SHF.R.U32.HI R7, RZ, R69, R22 ;  /* 0x00000045ff072219 */ /* 0x000fe20000011616 */
[C---:B------:R-:W-:Y:S01]  /*4760*/  IMAD R2, R72.reuse, R3, RZ ;  /* 0x0000000348027224 */ /* 0x040fe200078e02ff */
[----:B------:R-:W-:Y:S02]  /*4770*/  SEL R5, R75, R20, !P0 ;  /* 0x000000144b057207 */ /* 0x000fe40004000000 */
[----:B------:R-:W-:Y:S01]  /*4780*/  SEL R3, R77, R24, !P3 ;  /* 0x000000184d037207 */ /* 0x000fe20005800000 */
[----:B------:R-:W-:Y:S01]  /*4790*/  IMAD R4, R72, R7, RZ ;  /* 0x0000000748047224 */ /* 0x000fe200078e02ff */
[C---:B------:R-:W-:Y:S01]  /*47a0*/  ISETP.GE.AND P0, PT, R5.reuse, R2, PT ;  /* 0x000000020500720c */ /* 0x040fe20003f06270 */
[----:B------:R-:W-:Y:S03]  /*47b0*/  IMAD.HI.U32 R6, R5, R68, RZ ;  /* 0x0000004405067227 */ /* 0x000fe600078e00ff */
[----:B------:R-:W-:Y:S01]  /*47c0*/  ISETP.GE.OR P0, PT, R3, R4, P0 ;  /* 0x000000040300720c */ /* 0x000fe20000706670 */
[----:B------:R-:W-:Y:S01]  /*47d0*/  IMAD.MOV R4, RZ, RZ, -R3 ;  /* 0x000000ffff047224 */ /* 0x000fe200078e0a03 */
[-C--:B------:R-:W-:Y:S03]  /*47e0*/  SHF.R.U32.HI R6, RZ, R69.reuse, R6 ;  /* 0x00000045ff067219 */ /* 0x080fe60000011606 */
[----:B------:R-:W-:Y:S01]  /*47f0*/  IMAD R77, R74, R4, R77 ;  /* 0x000000044a4d7224 */ /* 0x000fe200078e024d */
[----:B------:R-:W-:Y:S05]  /*4800*/  SEL R15, R5, R6, !P2 ;  /* 0x00000006050f7207 */ /* 0x000fea0005000000 */
[----:B------:R-:W-:Y:S02]  /*4810*/  IMAD.MOV R6, RZ, RZ, -R15 ;  /* 0x000000ffff067224 */ /* 0x000fe400078e0a0f */
[C---:B------:R-:W-:Y:S04]  /*4820*/  @!P0 IMAD.HI.U32 R2, R3.reuse, R68, RZ ;  /* 0x0000004403028227 */ /* 0x040fe800078e00ff */
[----:B------:R-:W-:Y:S01]  /*4830*/  IMAD R6, R72, R6, R5 ;  /* 0x0000000648067224 */ /* 0x000fe200078e0205 */
[----:B------:R-:W-:Y:S04]  /*4840*/  @!P0 SHF.R.U32.HI R2, RZ, R69, R2 ;  /* 0x00000045ff028219 */ /* 0x000fe80000011602 */
[----:B------:R-:W-:Y:S02]  /*4850*/  @!P0 SEL R0, R3, R2, !P2 ;  /* 0x0000000203008207 */ /* 0x000fe40005000000 */
[----:B------:R-:W-:Y:S02]  /*4860*/  IADD3 R2, PT, PT, -R5, RZ, RZ ;  /* 0x000000ff05027210 */ /* 0x000fe40007ffe1ff */
[----:B------:R-:W-:Y:S01]  /*4870*/  @!P0 IADD3 R8, PT, PT, R15, -R0, RZ ;  /* 0x800000000f088210 */ /* 0x000fe20007ffe0ff */
[----:B------:R-:W-:Y:S02]  /*4880*/  @!P0 IMAD R0, R7, R6, R0 ;  /* 0x0000000607008224 */ /* 0x000fe400078e0200 */
[----:B------:R-:W-:Y:S02]  /*4890*/  IMAD R75, R70, R2, R75 ;  /* 0x00000002464b7224 */ /* 0x000fe400078e024b */
[----:B------:R-:W-:Y:S02]  /*48a0*/  @!P0 IMAD R5, R8, R72, R3 ;  /* 0x0000004808058224 */ /* 0x000fe400078e0203 */
[----:B------:R-:W-:Y:S04]  /*48b0*/  @!P0 IMAD.MOV.U32 R3, RZ, RZ, R0 ;  /* 0x000000ffff038224 */ /* 0x000fe800078e0000 */
[----:B------:R-:W-:Y:S02]  /*48c0*/  IMAD R77, R3, R74, R77 ;  /* 0x0000004a034d7224 */ /* 0x000fe400078e024d */
[----:B------:R-:W-:Y:S07]  /*48d0*/  IMAD R75, R5, R70, R75 ;  /* 0x00000046054b7224 */ /* 0x000fee00078e024b */
.L_x_76:
[----:B------:R-:W-:Y:S01]  /*48e0*/  @!P1 IMAD.HI.U32 R0, R77, R12, RZ ;  /* 0x0000000c4d009227 */ /* 0x000fe200078e00ff */
[----:B-1----:R-:W-:Y:S01]  /*48f0*/  @!P1 ISETP.NE.AND P0, PT, R10, 0x1, PT ;  /* 0x000000010a00980c */ /* 0x002fe20003f05270 */
[----:B------:R-:W-:Y:S01]  /*4900*/  ULOP3.LUT UP0, URZ, UR42, 0x1b0, URZ, 0xc0, !UPT ;  /* 0x000001b02aff7892 */ /* 0x000fe2000f80c0ff */
[----:B------:R-:W-:Y:S01]  /*4910*/  @!P1 ISETP.NE.AND P2, PT, R9, 0x1, PT ;  /* 0x000000010900980c */ /* 0x000fe20003f45270 */
[----:B------:R-:W-:Y:S01]  /*4920*/  @!P1 IMAD.HI.U32 R3, R75, R11, RZ ;  /* 0x0000000b4b039227 */ /* 0x000fe200078e00ff */
[----:B------:R-:W-:Y:S02]  /*4930*/  @!P1 SHF.R.U32.HI R0, RZ, R13, R0 ;  /* 0x0000000dff009219 */ /* 0x000fe40000011600 */
[----:B------:R-:W-:Y:S01]  /*4940*/  @P4 SHF.R.U32.HI R171, RZ, 0x10, R17 ;  /* 0x00000010ffab4819 */ /* 0x000fe20000011611 */
[----:B------:R-:W-:Y:S01]  /*4950*/  VIADD R181, R181, 0x1 ;  /* 0x00000001b5b57836 */ /* 0x000fe20000000000 */
[----:B------:R-:W-:Y:S02]  /*4960*/  @!P1 SHF.R.U32.HI R2, RZ, R14, R3 ;  /* 0x0000000eff029219 */ /* 0x000fe40000011603 */
[----:B------:R-:W-:Y:S02]  /*4970*/  @!P1 SEL R3, R77, R0, !P2 ;  /* 0x000000004d039207 */ /* 0x000fe40005000000 */
[----:B------:R-:W-:Y:S05]  /*4980*/  @!P1 SEL R2, R75, R2, !P0 ;  /* 0x000000024b029207 */ /* 0x000fea0004000000 */
[----:B------:R-:W-:Y:S02]  /*4990*/  @!P1 IMAD.IADD R0, R2, 0x1, -R3 ;  /* 0x0000000102009824 */ /* 0x000fe400078e0a03 */
[----:B------:R-:W-:Y:S02]  /*49a0*/  @!P1 IMAD.IADD R2, R3, 0x1, -R2 ;  /* 0x0000000103029824 */ /* 0x000fe400078e0a02 */
[----:B------:R-:W-:Y:S02]  /*49b0*/  @!P1 IMAD R77, R0, R9, R77 ;  /* 0x00000009004d9224 */ /* 0x000fe400078e024d */
[----:B------:R-:W-:Y:S01]  /*49c0*/  @!P1 IMAD R75, R2, R10, R75 ;  /* 0x0000000a024b9224 */ /* 0x000fe200078e024b */
[----:B------:R-:W-:Y:S06]  /*49d0*/  BRA.U !UP0, `(.L_x_77) ;  /* 0x0000000108407547 */ /* 0x000fec000b800000 */
[----:B------:R-:W1:Y:S01]  /*49e0*/  LDCU.64 UR8, c[0x4][0x80] ;  /* 0x01001000ff0877ac */ /* 0x000e620008000a00 */
[----:B------:R-:W-:Y:S01]  /*49f0*/  MOV R3, 0x0 ;  /* 0x0000000000037802 */ /* 0x000fe20000000f00 */
[----:B------:R-:W-:Y:S02]  /*4a00*/  HFMA2 R12, -RZ, RZ, 0, 5.9604644775390625e-08 ;  /* 0x00000001ff0c7431 */ /* 0x000fe400000001ff */
[----:B------:R-:W-:Y:S02]  /*4a10*/  IMAD.MOV.U32 R8, RZ, RZ, 0x70 ;  /* 0x00000070ff087424 */ /* 0x000fe400078e00ff */
[----:B------:R-:W-:Y:S01]  /*4a20*/  IMAD.MOV.U32 R13, RZ, RZ, RZ ;  /* 0x000000ffff0d7224 */ /* 0x000fe200078e00ff */
[----:B------:R-:W2:Y:S01]  /*4a30*/  LDCU.64 UR6, c[0x4][0x88] ;  /* 0x01001100ff0677ac */ /* 0x000ea20008000a00 */
[----:B------:R-:W3:Y:S01]  /*4a40*/  LDC.64 R2, c[0x4][R3] ;  /* 0x0100000003027b82 */ /* 0x000ee20000000a00 */
[----:B------:R-:W4:Y:S01]  /*4a50*/  LDCU.64 UR4, c[0x4][0x8] ;  /* 0x01000100ff0477ac */ /* 0x000f220008000a00 */
[----:B-1----:R-:W-:Y:S01]  /*4a60*/  MOV R5, UR9 ;  /* 0x0000000900057c02 */ /* 0x002fe20008000f00 */
[----:B------:R-:W-:Y:S01]  /*4a70*/  IMAD.U32 R4, RZ, RZ, UR8 ;  /* 0x00000008ff047e24 */ /* 0x000fe2000f8e00ff */
[----:B--2---:R-:W-:Y:S01]  /*4a80*/  MOV R7, UR7 ;  /* 0x0000000700077c02 */ /* 0x004fe20008000f00 */
[----:B------:R-:W-:Y:S01]  /*4a90*/  IMAD.U32 R6, RZ, RZ, UR6 ;  /* 0x00000006ff067e24 */ /* 0x000fe2000f8e00ff */
[----:B----4-:R-:W-:Y:S01]  /*4aa0*/  MOV R11, UR5 ;  /* 0x00000005000b7c02 */ /* 0x010fe20008000f00 */
[----:B------:R-:W-:Y:S02]  /*4ab0*/  IMAD.U32 R10, RZ, RZ, UR4 ;  /* 0x00000004ff0a7e24 */ /* 0x000fe4000f8e00ff */
[----:B------:R-:W-:Y:S07]  /*4ac0*/  LEPC R20, `(.L_x_77) ;  /* 0x000000001014794e */ /* 0x000fee0000000000 */
[----:B---3-5:R-:W-:Y:S05]  /*4ad0*/  CALL.ABS.NOINC R2 ;  /* 0x0000000002007343 */ /* 0x028fea0003c00000 */
.L_x_77:
[----:B------:R-:W-:Y:S01]  /*4ae0*/  LOP3.LUT P0, RZ, R179, 0x1b0, RZ, 0xc0, !PT ;  /* 0x000001b0b3ff7812 */ /* 0x000fe2000780c0ff */
[----:B------:R-:W-:Y:S11]  /*4af0*/  BSSY.RECONVERGENT B6, `(.L_x_78) ;  /* 0x0000013000067945 */ /* 0x000ff60003800200 */
[----:B------:R-:W-:Y:S01]  /*4b00*/  @!UPT UIADD3 URZ, UPT, UPT, URZ, URZ, URZ ;  /* 0x000000fffffff290 */ /* 0x000fe2000fffe0ff */
[----:B------:R-:W-:Y:S05]  /*4b10*/  @!P0 BRA `(.L_x_79) ;  /* 0x0000000000408947 */ /* 0x000fea0003800000 */
        /* <DEDUP_REMOVED lines=16> */
.L_x_79:
[----:B------:R-:W-:Y:S05]  /*4c20*/  BSYNC.RECONVERGENT B6 ;  /* 0x0000000000067941 */ /* 0x000fea0003800200 */
.L_x_78:
[----:B------:R-:W-:Y:S01]  /*4c30*/  ISETP.NE.U32.AND P3, PT, R150, RZ, PT ;  /* 0x000000ff9600720c */ /* 0x000fe20003f65070 */
[----:B------:R-:W-:Y:S01]  /*4c40*/  UISETP.NE.AND UP1, UPT, UR44, URZ, UPT ;  /* 0x000000ff2c00728c */ /* 0x000fe2000bf25270 */
[----:B------:R-:W-:Y:S02]  /*4c50*/  ISETP.NE.U32.AND P4, PT, R146, RZ, PT ;  /* 0x000000ff9200720c */ /* 0x000fe40003f85070 */
[----:B------:R-:W-:Y:S02]  /*4c60*/  ISETP.NE.AND.EX P3, PT, R151, RZ, PT, P3 ;  /* 0x000000ff9700720c */ /* 0x000fe40003f65330 */
[----:B------:R-:W-:Y:S02]  /*4c70*/  PLOP3.LUT P1, PT, PT, PT, PT, 0x8, 0x80 ;  /* 0x000000000080781c */ /* 0x000fe40003f2e170 */
[----:B------:R-:W-:Y:S02]  /*4c80*/  PLOP3.LUT P0, PT, PT, PT, UP1, 0x80, 0x8 ;  /* 0x000000000008781c */ /* 0x000fe40003f0f018 */
[----:B------:R-:W-:Y:S02]  /*4c90*/  ISETP.NE.AND.EX P4, PT, R147, RZ, PT, P4 ;  /* 0x000000ff9300720c */ /* 0x000fe40003f85340 */
[----:B------:R-:W1:Y:S09]  /*4ca0*/  @UP1 LDCU.64 UR4, c[0x0][0x888] ;  /* 0x00011100ff0417ac */ /* 0x000e720008000a00 */
[----:B------:R-:W-:Y:S01]  /*4cb0*/  @P0 PLOP3.LUT P1, PT, P3, PT, PT, 0x80, 0x8 ;  /* 0x000000000008081c */ /* 0x000fe20001f2f070 */
[----:B-1----:R-:W-:Y:S04]  /*4cc0*/  @UP1 UISETP.NE.U32.AND UP0, UPT, UR4, URZ, UPT ;  /* 0x000000ff0400128c */ /* 0x002fe8000bf05070 */
[----:B------:R-:W-:Y:S04]  /*4cd0*/  @UP1 UISETP.NE.AND.EX UP0, UPT, UR5, URZ, UPT, UP0 ;  /* 0x000000ff0500128c */ /* 0x000fe8000bf05300 */
[----:B------:R-:W-:Y:S01]  /*4ce0*/  @UP1 USEL UR4, URZ, 0xffffffff, UP0 ;  /* 0xffffffffff041887 */ /* 0x000fe20008000000 */
[----:B------:R-:W-:Y:S11]  /*4cf0*/  @!P3 BRA `(.L_x_80) ;  /* 0x00000000002cb947 */ /* 0x000ff60003800000 */
[----:B------:R-:W-:Y:S01]  /*4d00*/  ISETP.NE.U32.AND P2, PT, R148, RZ, PT ;  /* 0x000000ff9400720c */ /* 0x000fe20003f45070 */
[----:B------:R-:W-:Y:S03]  /*4d10*/  IMAD.MOV.U32 R164, RZ, RZ, 0x1 ;  /* 0x00000001ffa47424 */ /* 0x000fe600078e00ff */
[----:B------:R-:W-:Y:S11]  /*4d20*/  ISETP.NE.AND.EX P2, PT, R149, RZ, PT, P2 ;  /* 0x000000ff9500720c */ /* 0x000ff60003f45320 */
[----:B------:R-:W-:Y:S02]  /*4d30*/  @!UPT UIADD3 URZ, UPT, UPT, URZ, URZ, URZ ;  /* 0x000000fffffff290 */ /* 0x000fe4000fffe0ff */
[----:B------:R-:W1:Y:S01]  /*4d40*/  @P2 LDC.64 R2, c[0x0][0x888] ;  /* 0x00022200ff022b82 */ /* 0x000e620000000a00 */
[----:B------:R-:W-:Y:S04]  /*4d50*/  @P2 IMAD R0, R150, UR36, RZ ;  /* 0x0000002496002c24 */ /* 0x000fe8000f8e02ff */
[----:B-1----:R-:W-:Y:S04]  /*4d60*/  @P2 IMAD.WIDE R2, R0, 0x4, R2 ;  /* 0x0000000400022825 */ /* 0x002fe800078e0202 */
[----:B------:R-:W-:Y:S01]  /*4d70*/  HFMA2 R0, -RZ, RZ, 0, 5.9604644775390625e-08 ;  /* 0x00000001ff007431 */ /* 0x000fe200000001ff */
[----:B-----5:R1:W5:Y:S04]  /*4d80*/  @P2 LDG.E R81, desc[UR40][R2.64] ;  /* 0x0000002802512981 */ /* 0x020368000c1e1900 */
[----:B------:R-:W-:Y:S01]  /*4d90*/  @!P2 PRMT R164, R0, 0x7610, R164 ;  /* 0x0000761000a4a816 */ /* 0x000fe200000000a4 */
[----:B-1----:R-:W2:Y:S06]  /*4da0*/  @!P2 LDC R81, c[0x0][0x880] ;  /* 0x00022000ff51ab82 */ /* 0x002eac0000000800 */
.L_x_80:
[----:B------:R-:W-:Y:S05]  /*4db0*/  @!P4 BRA `(.L_x_81) ;  /* 0x000000000020c947 */ /* 0x000fea0003800000 */
[----:B------:R-:W-:Y:S04]  /*4dc0*/  ISETP.NE.U32.AND P2, PT, R144, RZ, PT ;  /* 0x000000ff9000720c */ /* 0x000fe80003f45070 */
[----:B------:R-:W-:Y:S11]  /*4dd0*/  ISETP.NE.AND.EX P2, PT, R145, RZ, PT, P2 ;  /* 0x000000ff9100720c */ /* 0x000ff60003f45320 */
[----:B------:R-:W-:Y:S02]  /*4de0*/  @!UPT UIADD3 URZ, UPT, UPT, URZ, URZ, URZ ;  /* 0x000000fffffff290 */ /* 0x000fe4000fffe0ff */
[----:B------:R-:W1:Y:S01]  /*4df0*/  @P2 LDC.64 R2, c[0x0][0x8a8] ;  /* 0x00022a00ff022b82 */ /* 0x000e620000000a00 */
[----:B------:R-:W-:Y:S04]  /*4e00*/  @P2 IMAD R0, R146, UR36, RZ ;  /* 0x0000002492002c24 */ /* 0x000fe8000f8e02ff */
[----:B-1----:R-:W-:Y:S05]  /*4e10*/  @P2 IMAD.WIDE R2, R0, 0x4, R2 ;  /* 0x0000000400022825 */ /* 0x002fea00078e0202 */
[----:B-----5:R1:W5:Y:S02]  /*4e20*/  @P2 LDG.E R78, desc[UR40][R2.64] ;  /* 0x00000028024e2981 */ /* 0x020364000c1e1900 */
[----:B-1----:R-:W3:Y:S02]  /*4e30*/  @!P2 LDC R78, c[0x0][0x8a0] ;  /* 0x00022800ff4eab82 */ /* 0x002ee40000000800 */
.L_x_81:
[----:B--2--5:R-:W-:Y:S01]  /*4e40*/  @P0 FSETP.NEU.AND P4, PT, R81, RZ, PT ;  /* 0x000000ff5100020b */ /* 0x024fe20003f8d000 */
[----:B------:R-:W-:Y:S01]  /*4e50*/  IMAD.U32 R0, RZ, RZ, UR4 ;  /* 0x00000004ff007e24 */ /* 0x000fe2000f8e00ff */
[----:B------:R-:W-:Y:S01]  /*4e60*/  @P0 LOP3.LUT P2, RZ, R164, 0xff, RZ, 0xc0, !PT ;  /* 0x000000ffa4ff0812 */ /* 0x000fe2000784c0ff */
[----:B------:R-:W-:Y:S01]  /*4e70*/  BSSY B1, `(.L_x_82) ;  /* 0x000003d000017945 */ /* 0x000fe20003800000 */
[----:B------:R-:W-:Y:S01]  /*4e80*/  @P0 SEL R3, RZ, 0xffffffff, P4 ;  /* 0xffffffffff030807 */ /* 0x000fe20002000000 */
[C---:B------:R-:W-:Y:S01]  /*4e90*/  IMAD R64, R76.reuse, 0x40, R79 ;  /* 0x000000404c407824 */ /* 0x040fe200078e024f */
[----:B------:R-:W-:Y:S02]  /*4ea0*/  LEA R156, R76, UR43, 0x3 ;  /* 0x0000002b4c9c7c11 */ /* 0x000fe4000f8e18ff */
[----:B------:R-:W-:Y:S02]  /*4eb0*/  CS2R R86, SRZ ;  /* 0x0000000000567805 */ /* 0x000fe4000001ff00 */
[----:B------:R-:W-:Y:S02]  /*4ec0*/  @P1 SEL R3, R0, R3, !P2 ;  /* 0x0000000300031207 */ /* 0x000fe40005000000 */
[----:B------:R-:W-:Y:S02]  /*4ed0*/  CS2R R84, SRZ ;  /* 0x0000000000547805 */ /* 0x000fe4000001ff00 */
[----:B------:R-:W-:Y:S02]  /*4ee0*/  SHF.L.U32 R5, R175, 0x1f, RZ ;  /* 0x0000001faf057819 */ /* 0x000fe400000006ff */
[----:B------:R-:W-:Y:S02]  /*4ef0*/  CS2R R90, SRZ ;  /* 0x00000000005a7805 */ /* 0x000fe4000001ff00 */
[----:B------:R-:W-:Y:S02]  /*4f00*/  @P0 LOP3.LUT R3, R3, 0x1, RZ, 0xc0, !PT ;  /* 0x0000000103030812 */ /* 0x000fe400078ec0ff */
[----:B------:R-:W-:Y:S02]  /*4f10*/  CS2R R88, SRZ ;  /* 0x0000000000587805 */ /* 0x000fe4000001ff00 */
[----:B------:R-:W-:Y:S02]  /*4f20*/  PLOP3.LUT P5, PT, PT, PT, PT, 0x8, 0x80 ;  /* 0x000000000080781c */ /* 0x000fe40003fae170 */
[----:B------:R-:W-:Y:S02]  /*4f30*/  CS2R R98, SRZ ;  /* 0x0000000000627805 */ /* 0x000fe4000001ff00 */
[----:B------:R-:W-:Y:S02]  /*4f40*/  ISETP.NE.U32.OR P1, PT, R3, 0x1, !P0 ;  /* 0x000000010300780c */ /* 0x000fe40004725470 */
[----:B------:R-:W-:Y:S02]  /*4f50*/  CS2R R96, SRZ ;  /* 0x0000000000607805 */ /* 0x000fe4000001ff00 */
[----:B------:R-:W-:Y:S02]  /*4f60*/  CS2R R94, SRZ ;  /* 0x00000000005e7805 */ /* 0x000fe4000001ff00 */
[----:B------:R-:W-:Y:S07]  /*4f70*/  CS2R R92, SRZ ;  /* 0x00000000005c7805 */ /* 0x000fee000001ff00 */
[----:B------:R-:W-:Y:S04]  /*4f80*/  @P1 SHF.L.U32 R2, R173, 0x1f, RZ ;  /* 0x0000001fad021819 */ /* 0x000fe800000006ff */
[----:B------:R-:W1:Y:S01]  /*4f90*/  @P1 SYNCS.PHASECHK.TRANS64.TRYWAIT P0, [UR43+0x20], R2 ;  /* 0x00002002ff0015a7 */ /* 0x000e62000800112b */
[----:B------:R2:W4:Y:S01]  /*4fa0*/  SYNCS.PHASECHK.TRANS64.TRYWAIT P4, [R156+URZ+0x60], R5 ;  /* 0x000060059c0075a7 */ /* 0x00052200080811ff */
[----:B-1----:R-:W-:Y:S01]  /*4fb0*/  @P1 PLOP3.LUT P5, PT, P0, PT, PT, 0x8, 0x80 ;  /* 0x000000000080181c */ /* 0x002fe200007ae170 */
[----:B------:R-:W-:Y:S01]  /*4fc0*/  @!UPT UIADD3 URZ, UPT, UPT, URZ, URZ, URZ ;  /* 0x000000fffffff290 */ /* 0x000fe2000fffe0ff */
[----:B--2-4-:R-:W-:Y:S11]  /*4fd0*/  @!P1 BRA `(.L_x_83) ;  /* 0x0000000000989947 */ /* 0x014ff60003800000 */
[----:B------:R-:W-:Y:S01]  /*4fe0*/  ISETP.NE.U32.AND P0, PT, RZ, UR38, PT ;  /* 0x00000026ff007c0c */ /* 0x000fe2000bf05070 */
[----:B------:R-:W-:Y:S01]  /*4ff0*/  BSSY B0, `(.L_x_84) ;  /* 0x0000016000007945 */ /* 0x000fe20003800000 */
[----:B------:R-:W-:Y:S02]  /*5000*/  FSETP.NEU.AND P2, PT, R81, RZ, PT ;  /* 0x000000ff5100720b */ /* 0x000fe40003f4d000 */
[----:B------:R-:W-:Y:S02]  /*5010*/  CS2R R94, SRZ ;  /* 0x00000000005e7805 */ /* 0x000fe4000001ff00 */
[----:B------:R-:W-:Y:S02]  /*5020*/  ISETP.NE.AND.EX P0, PT, RZ, UR39, PT, P0 ;  /* 0x00000027ff007c0c */ /* 0x000fe4000bf05300 */
[----:B------:R-:W-:Y:S02]  /*5030*/  CS2R R92, SRZ ;  /* 0x00000000005c7805 */ /* 0x000fe4000001ff00 */
[----:B------:R-:W-:Y:S02]  /*5040*/  LOP3.LUT P1, RZ, R164, 0xff, RZ, 0xc0, !PT ;  /* 0x000000ffa4ff7812 */ /* 0x000fe4000782c0ff */
[----:B------:R-:W-:Y:S02]  /*5050*/  CS2R R98, SRZ ;  /* 0x0000000000627805 */ /* 0x000fe4000001ff00 */
[----:B------:R-:W-:Y:S02]  /*5060*/  SEL R0, RZ, 0xffffffff, P2 ;  /* 0xffffffffff007807 */ /* 0x000fe40001000000 */
[----:B------:R-:W-:Y:S02]  /*5070*/  CS2R R96, SRZ ;  /* 0x0000000000607805 */ /* 0x000fe4000001ff00 */
[----:B------:R-:W-:Y:S02]  /*5080*/  SEL R3, RZ, 0xffffffff, P0 ;  /* 0xffffffffff037807 */ /* 0x000fe40000000000 */
[----:B------:R-:W-:Y:S02]  /*5090*/  CS2R R90, SRZ ;  /* 0x00000000005a7805 */ /* 0x000fe4000001ff00 */
[----:B------:R-:W-:Y:S02]  /*50a0*/  CS2R R88, SRZ ;  /* 0x0000000000587805 */ /* 0x000fe4000001ff00 */
[----:B------:R-:W-:Y:S02]  /*50b0*/  CS2R R86, SRZ ;  /* 0x0000000000567805 */ /* 0x000fe4000001ff00 */
[----:B------:R-:W-:Y:S02]  /*50c0*/  @P3 SEL R0, R3, R0, !P1 ;  /* 0x0000000003003207 */ /* 0x000fe40004800000 */
[----:B------:R-:W-:Y:S02]  /*50d0*/  CS2R R84, SRZ ;  /* 0x0000000000547805 */ /* 0x000fe4000001ff00 */
[----:B------:R-:W-:Y:S04]  /*50e0*/  LOP3.LUT R0, R0, 0x1, RZ, 0xc0, !PT ;  /* 0x0000000100007812 */ /* 0x000fe800078ec0ff */
[----:B------:R-:W-:Y:S01]  /*50f0*/  ISETP.NE.U32.AND P0, PT, R0, 0x1, PT ;  /* 0x000000010000780c */ /* 0x000fe20003f05070 */
[----:B------:R-:W-:Y:S01]  /*5100*/  @!UPT UIADD3 URZ, UPT, UPT, URZ, URZ, URZ ;  /* 0x000000fffffff290 */ /* 0x000fe2000fffe0ff */
[----:B------:R-:W-:Y:S11]  /*5110*/  @!P5 BRA `(.L_x_85) ;  /* 0x00000000000cd947 */ /* 0x000ff60003800000 */
[----:B------:R-:W-:Y:S04]  /*5120*/  SHF.L.U32 R3, R173, 0x1f, RZ ;  /* 0x0000001fad037819 */ /* 0x000fe800000006ff */
[----:B------:R-:W1:Y:S02]  /*5130*/  SYNCS.PHASECHK.TRANS64.TRYWAIT P1, [UR43+0x20], R3 ;  /* 0x00002003ff0075a7 */ /* 0x000e64000802112b */
[----:B-1----:R-:W-:Y:S05]  /*5140*/  @!P1 BRA `(.L_x_86) ;  /* 0x0000001c00309947 */ /* 0x002fea0003800000 */
.L_x_85:
[----:B------:R-:W-:Y:S05]  /*5150*/  BSYNC B0 ;  /* 0x0000000000007941 */ /* 0x000fea0003800000 */
.L_x_84:
[----:B------:R2:W4:Y:S01]  /*5160*/  @P0 LDS.128 R92, [R168+UR43+0x200] ;  /* 0x0002002ba85c0984 */ /* 0x0005220008000c00 */
[----:B------:R-:W-:Y:S01]  /*5170*/  UIADD3 UR4, UPT, UPT, UR43, 0x28, URZ ;  /* 0x000000282b047890 */ /* 0x000fe2000fffe0ff */
[----:B------:R-:W-:Y:S02]  /*5180*/  LOP3.LUT R173, R173, 0x1, RZ, 0x3c, !PT ;  /* 0x00000001adad7812 */ /* 0x000fe400078e3cff */
[----:B------:R2:W1:Y:S01]  /*5190*/  @P0 LDS.128 R96, [R178+0x10] ;  /* 0x00001000b2600984 */ /* 0x0004620000000c00 */
[----:B------:R-:W-:Y:S03]  /*51a0*/  UPRMT UR4, UR37, 0x654, UR4 ;  /* 0x0000065425047896 */ /* 0x000fe60008000004 */
[----:B------:R2:W1:Y:S04]  /*51b0*/  @P0 LDS.128 R88, [R177+0x20] ;  /* 0x00002000b1580984 */ /* 0x0004680000000c00 */
[----:B------:R2:W1:Y:S01]  /*51c0*/  @P0 LDS.128 R84, [R176+0x30] ;  /* 0x00003000b0540984 */ /* 0x0004620000000c00 */
[----:B------:R-:W-:Y:S01]  /*51d0*/  @!PT LDS RZ, [RZ] ;  /* 0x00000000fffff984 */ /* 0x000fe20000000800 */
[----:B------:R-:W-:Y:S01]  /*51e0*/  @!PT LDS RZ, [RZ] ;  /* 0x00000000fffff984 */ /* 0x000fe20000000800 */
[----:B------:R-:W-:Y:S01]  /*51f0*/  @!PT LDS RZ, [RZ] ;  /* 0x00000000fffff984 */ /* 0x000fe20000000800 */
[----:B------:R-:W-:Y:S01]  /*5200*/  @!PT LDS RZ, [RZ] ;  /* 0x00000000fffff984 */ /* 0x000fe20000000800 */
[----:B------:R5:W-:Y:S06]  /*5210*/  MEMBAR.ALL.CTA ;  /* 0x0000000000007992 */ /* 0x000bec0000008000 */
[----:B-----5:R-:W5:Y:S02]  /*5220*/  FENCE.VIEW.ASYNC.S ;  /* 0x00000000000073c6 */ /* 0x020f640000000000 */
[----:B-----5:R-:W-:Y:S01]  /*5230*/  SYNCS.ARRIVE.TRANS64.RED.A1T0 RZ, [UR4], RZ ;  /* 0x000000ffffff79a7 */ /* 0x020fe20008100404 */
.L_x_83:
[----:B------:R-:W-:Y:S05]  /*5240*/  BSYNC B1 ;  /* 0x0000000000017941 */ /* 0x000fea0003800000 */
.L_x_82:
[----:B-1----:R-:W-:Y:S04]  /*5250*/  SHF.R.U32.HI R0, RZ, 0x15, R64 ;  /* 0x00000015ff007819 */ /* 0x002fe80000011640 */
[----:B------:R-:W-:Y:S01]  /*5260*/  LOP3.LUT P0, RZ, R0, 0x3, R169, 0x48, !PT ;  /* 0x0000000300ff7812 */ /* 0x000fe200078048a9 */
[----:B------:R-:W-:Y:S01]  /*5270*/  @!UPT UIADD3 URZ, UPT, UPT, URZ, URZ, URZ ;  /* 0x000000fffffff290 */ /* 0x000fe2000fffe0ff */
[----:B------:R-:W-:Y:S11]  /*5280*/  @P4 BRA `(.L_x_87) ;  /* 0x0000000000084947 */ /* 0x000ff60003800000 */
[----:B------:R-:W1:Y:S02]  /*5290*/  SYNCS.PHASECHK.TRANS64.TRYWAIT P1, [R156+URZ+0x60], R5 ;  /* 0x000060059c0075a7 */ /* 0x000e6400080211ff */
[----:B-1----:R-:W-:Y:S05]  /*52a0*/  @!P1 BRA `(.L_x_88) ;  /* 0x0000001800f09947 */ /* 0x002fea0003800000 */
.L_x_87:
[----:B------:R-:W-:Y:S05]  /*52b0*/  @!P0 BRA `(.L_x_89) ;  /* 0x0000000000408947 */ /* 0x000fea0003800000 */
[----:B------:R-:W1:Y:S01]  /*52c0*/  LDCU.64 UR8, c[0x4][0x70] ;  /* 0x01000e00ff0877ac */ /* 0x000e620008000a00 */
[----:B------:R-:W-:Y:S01]  /*52d0*/  MOV R3, 0x0 ;  /* 0x0000000000037802 */ /* 0x000fe20000000f00 */
[----:B------:R-:W-:Y:S02]  /*52e0*/  HFMA2 R12, -RZ, RZ, 0, 5.9604644775390625e-08 ;  /* 0x00000001ff0c7431 */ /* 0x000fe400000001ff */
[----:B------:R-:W-:Y:S02]  /*52f0*/  IMAD.MOV.U32 R8, RZ, RZ, 0x192 ;  /* 0x00000192ff087424 */ /* 0x000fe400078e00ff */
[----:B------:R-:W-:Y:S01]  /*5300*/  IMAD.MOV.U32 R13, RZ, RZ, RZ ;  /* 0x000000ffff0d7224 */ /* 0x000fe200078e00ff */
[----:B------:R-:W5:Y:S01]  /*5310*/  LDCU.64 UR6, c[0x4][0x78] ;  /* 0x01000f00ff0677ac */ /* 0x000f620008000a00 */
[----:B------:R-:W2:Y:S01]  /*5320*/  LDC.64 R2, c[0x4][R3] ;  /* 0x0100000003027b82 */ /* 0x000ea20000000a00 */
[----:B------:R-:W3:Y:S01]  /*5330*/  LDCU.64 UR4, c[0x4][0x10] ;  /* 0x01000200ff0477ac */ /* 0x000ee20008000a00 */
[----:B-1----:R-:W-:Y:S01]  /*5340*/  MOV R5, UR9 ;  /* 0x0000000900057c02 */ /* 0x002fe20008000f00 */
[----:B------:R-:W-:Y:S01]  /*5350*/  IMAD.U32 R4, RZ, RZ, UR8 ;  /* 0x00000008ff047e24 */ /* 0x000fe2000f8e00ff */
[----:B-----5:R-:W-:Y:S01]  /*5360*/  MOV R7, UR7 ;  /* 0x0000000700077c02 */ /* 0x020fe20008000f00 */
[----:B------:R-:W-:Y:S01]  /*5370*/  IMAD.U32 R6, RZ, RZ, UR6 ;  /* 0x00000006ff067e24 */ /* 0x000fe2000f8e00ff */
[----:B---3--:R-:W-:Y:S01]  /*5380*/  MOV R11, UR5 ;  /* 0x00000005000b7c02 */ /* 0x008fe20008000f00 */
[----:B------:R-:W-:Y:S02]  /*5390*/  IMAD.U32 R10, RZ, RZ, UR4 ;  /* 0x00000004ff0a7e24 */ /* 0x000fe4000f8e00ff */
[----:B------:R-:W-:Y:S07]  /*53a0*/  LEPC R20, `(.L_x_89) ;  /* 0x000000001014794e */ /* 0x000fee0000000000 */
[----:B--2-4-:R-:W-:Y:S05]  /*53b0*/  CALL.ABS.NOINC R2 ;  /* 0x0000000002007343 */ /* 0x014fea0003c00000 */
.L_x_89:
[----:B------:R-:W-:Y:S01]  /*53c0*/  LOP3.LUT P0, RZ, R166, 0x60, RZ, 0xc0, !PT ;  /* 0x00000060a6ff7812 */ /* 0x000fe2000780c0ff */
[----:B------:R-:W-:Y:S05]  /*53d0*/  WARPSYNC.ALL ;  /* 0x0000000000007948 */ /* 0x000fea0003800000 */
[----:B------:R-:W-:Y:S01]  /*53e0*/  R2UR UR4, R64 ;  /* 0x00000000400472ca */ /* 0x000fe200000e0000 */
[----:B------:R-:W-:Y:S01]  /*53f0*/  BSSY.RECONVERGENT B0, `(.L_x_90) ;  /* 0x0000121000007945 */ /* 0x000fe20003800200 */
[-C--:B----4-:R-:W-:Y:S02]  /*5400*/  F2FP.F16.E4M3.UNPACK_B R82, R92.reuse ;  /* 0x0000005cff52723e */ /* 0x090fe400020006ff */
[----:B------:R-:W-:Y:S02]  /*5410*/  F2FP.F16.E4M3.UNPACK_B R109, R92.H1 ;  /* 0x0000005cff6d723e */ /* 0x000fe400030006ff */
[-C--:B------:R-:W-:Y:S01]  /*5420*/  F2FP.F16.E4M3.UNPACK_B R107, R93.reuse ;  /* 0x0000005dff6b723e */ /* 0x080fe200020006ff */
[--C-:B------:R-:W-:Y:S01]  /*5430*/  HADD2.F32 R80, -RZ, R82.reuse.H0_H0 ;  /* 0x20000052ff507230 */ /* 0x100fe20000004100 */
[----:B------:R-:W-:Y:S01]  /*5440*/  F2FP.F16.E4M3.UNPACK_B R105, R93.H1 ;  /* 0x0000005dff69723e */ /* 0x000fe200030006ff */
[----:B------:R-:W-:Y:S01]  /*5450*/  HADD2.F32 R82, -RZ, R82.H1_H1 ;  /* 0x30000052ff527230 */ /* 0x000fe20000004100 */
[-C--:B------:R-:W-:Y:S01]  /*5460*/  F2FP.F16.E4M3.UNPACK_B R130, R84.reuse ;  /* 0x00000054ff82723e */ /* 0x080fe200020006ff */
[--C-:B------:R-:W-:Y:S01]  /*5470*/  HADD2.F32 R83, -RZ, R109.reuse.H0_H0 ;  /* 0x2000006dff537230 */ /* 0x100fe20000004100 */
[----:B------:R-:W-:Y:S01]  /*5480*/  F2FP.F16.E4M3.UNPACK_B R132, R84.H1 ;  /* 0x00000054ff84723e */ /* 0x000fe200030006ff */
[----:B------:R-:W3:Y:S01]  /*5490*/  LDTM.x64 R4, tmem[UR4] ;  /* 0x00000004000479ee */ /* 0x000ee20008340000 */
[----:B------:R-:W-:Y:S01]  /*54a0*/  NOP ;  /* 0x0000000000007918 */ /* 0x000fe20000000000 */
[----:B------:R-:W-:Y:S01]  /*54b0*/  R2UR UR5, R156 ;  /* 0x000000009c0572ca */ /* 0x000fe200000e0000 */
[--C-:B------:R-:W-:Y:S01]  /*54c0*/  HADD2.F32 R129, -RZ, R130.reuse.H0_H0 ;  /* 0x20000082ff817230 */ /* 0x100fe20000004100 */
[----:B------:R-:W-:Y:S01]  /*54d0*/  F2FP.F16.E4M3.UNPACK_B R93, R94 ;  /* 0x0000005eff5d723e */ /* 0x000fe200020006ff */
[----:B------:R-:W-:Y:S01]  /*54e0*/  HADD2.F32 R130, -RZ, R130.H1_H1 ;  /* 0x30000082ff827230 */ /* 0x000fe20000004100 */
[-C--:B------:R-:W-:Y:S01]  /*54f0*/  F2FP.F16.E4M3.UNPACK_B R134, R85.reuse ;  /* 0x00000055ff86723e */ /* 0x080fe200020006ff */
[----:B------:R-:W-:Y:S01]  /*5500*/  HADD2.F32 R84, -RZ, R109.H1_H1 ;  /* 0x3000006dff547230 */ /* 0x000fe20000004100 */
[----:B------:R-:W-:Y:S01]  /*5510*/  F2FP.F16.E4M3.UNPACK_B R136, R85.H1 ;  /* 0x00000055ff88723e */ /* 0x000fe200030006ff */
[--C-:B------:R-:W-:Y:S01]  /*5520*/  HADD2.F32 R85, -RZ, R107.reuse.H0_H0 ;  /* 0x2000006bff557230 */ /* 0x100fe20000004100 */
[-C--:B------:R-:W-:Y:S01]  /*5530*/  F2FP.F16.E4M3.UNPACK_B R138, R86.reuse ;  /* 0x00000056ff8a723e */ /* 0x080fe200020006ff */
[--C-:B------:R-:W-:Y:S01]  /*5540*/  HADD2.F32 R133, -RZ, R134.reuse.H0_H0 ;  /* 0x20000086ff857230 */ /* 0x100fe20000004100 */
[----:B------:R-:W-:Y:S01]  /*5550*/  F2FP.F16.E4M3.UNPACK_B R140, R86.H1 ;  /* 0x00000056ff8c723e */ /* 0x000fe200030006ff */
[----:B------:R-:W-:Y:S01]  /*5560*/  HADD2.F32 R86, -RZ, R107.H1_H1 ;  /* 0x3000006bff567230 */ /* 0x000fe20000004100 */
[----:B------:R-:W-:Y:S01]  /*5570*/  F2FP.F16.E4M3.UNPACK_B R142, R87 ;  /* 0x00000057ff8e723e */ /* 0x000fe200020006ff */
[----:B------:R-:W-:Y:S01]  /*5580*/  UIADD3 UR5, UPT, UPT, UR5, 0x80, URZ ;  /* 0x0000008005057890 */ /* 0x000fe2000fffe0ff */
[----:B------:R-:W-:Y:S01]  /*5590*/  HADD2.F32 R134, -RZ, R134.H1_H1 ;  /* 0x30000086ff867230 */ /* 0x000fe20000004100 */
[----:B------:R-:W-:Y:S01]  /*55a0*/  F2FP.F16.E4M3.UNPACK_B R114, R88 ;  /* 0x00000058ff72723e */ /* 0x000fe200020006ff */
[--C-:B------:R-:W-:Y:S01]  /*55b0*/  HADD2.F32 R137, -RZ, R138.reuse.H0_H0 ;  /* 0x2000008aff897230 */ /* 0x100fe20000004100 */
[----:B------:R-:W-:Y:S01]  /*55c0*/  UPRMT UR5, UR37, 0x654, UR5 ;  /* 0x0000065425057896 */ /* 0x000fe20008000005 */
[----:B------:R-:W-:Y:S01]  /*55d0*/  HADD2.F32 R138, -RZ, R138.H1_H1 ;  /* 0x3000008aff8a7230 */ /* 0x000fe20000004100 */
[-C--:B------:R-:W-:Y:S01]  /*55e0*/  F2FP.F16.E4M3.UNPACK_B R118, R89.reuse ;  /* 0x00000059ff76723e */ /* 0x080fe200020006ff */
[--C-:B------:R-:W-:Y:S01]  /*55f0*/  HADD2.F32 R113, -RZ, R114.reuse.H0_H0 ;  /* 0x20000072ff717230 */ /* 0x100fe20000004100 */
[----:B------:R-:W-:Y:S01]  /*5600*/  F2FP.F16.E4M3.UNPACK_B R120, R89.H1 ;  /* 0x00000059ff78723e */ /* 0x000fe200030006ff */
[C---:B---3--:R-:W-:Y:S01]  /*5610*/  FMUL R4, R78.reuse, R4 ;  /* 0x000000044e047220 */ /* 0x048fe20000400000 */
[C---:B------:R-:W-:Y:S01]  /*5620*/  FMUL R5, R78.reuse, R5 ;  /* 0x000000054e057220 */ /* 0x040fe20000400000 */
[C---:B------:R-:W-:Y:S01]  /*5630*/  FMUL R8, R78.reuse, R8 ;  /* 0x000000084e087220 */ /* 0x040fe20000400000 */
[C---:B------:R-:W-:Y:S01]  /*5640*/  FMUL R9, R78.reuse, R9 ;  /* 0x000000094e097220 */ /* 0x040fe20000400000 */
[----:B------:R-:W-:Y:S01]  /*5650*/  SYNCS.ARRIVE.TRANS64.RED.A1T0 RZ, [UR5], RZ ;  /* 0x000000ffffff79a7 */ /* 0x000fe20008100405 */
[C---:B------:R-:W-:Y:S01]  /*5660*/  FFMA R4, R81.reuse, R80, R4 ;  /* 0x0000005051047223 */ /* 0x040fe20000000004 */
[C---:B------:R-:W-:Y:S01]  /*5670*/  FFMA R5, R81.reuse, R82, R5 ;  /* 0x0000005251057223 */ /* 0x040fe20000000005 */
[----:B------:R-:W-:Y:S02]  /*5680*/  HADD2.F32 R89, -RZ, R93.H0_H0 ;  /* 0x2000005dff597230 */ /* 0x000fe40000004100 */
[C---:B------:R-:W-:Y:S01]  /*5690*/  FMUL R12, R78.reuse, R12 ;  /* 0x0000000c4e0c7220 */ /* 0x040fe20000400000 */
        /* <DEDUP_REMOVED lines=11> */
[----:B------:R-:W-:Y:S02]  /*5750*/  HADD2.F32 R114, -RZ, R114.H1_H1 ;  /* 0x30000072ff727230 */ /* 0x000fe40000004100 */
[C---:B------:R-:W-:Y:S01]  /*5760*/  FMUL R32, R78.reuse, R36 ;  /* 0x000000244e207220 */ /* 0x040fe20000400000 */
[C---:B------:R-:W-:Y:S01]  /*5770*/  FMUL R33, R78.reuse, R37 ;  /* 0x000000254e217220 */ /* 0x040fe20000400000 */
[--C-:B------:R-:W-:Y:S02]  /*5780*/  HADD2.F32 R117, -RZ, R118.reuse.H0_H0 ;  /* 0x20000076ff757230 */ /* 0x100fe40000004100 */
[C---:B------:R-:W-:Y:S01]  /*5790*/  FMUL R36, R78.reuse, R40 ;  /* 0x000000284e247220 */ /* 0x040fe20000400000 */
[----:B------:R-:W-:Y:S02]  /*57a0*/  HADD2.F32 R118, -RZ, R118.H1_H1 ;  /* 0x30000076ff767230 */ /* 0x000fe40000004100 */
        /* <DEDUP_REMOVED lines=8> */
[----:B------:R-:W-:Y:S01]  /*5830*/  F2FP.F16.E4M3.UNPACK_B R92, R94.H1 ;  /* 0x0000005eff5c723e */ /* 0x000fe200030006ff */
[C---:B------:R-:W-:Y:S01]  /*5840*/  FMUL R53, R78.reuse, R57 ;  /* 0x000000394e357220 */ /* 0x040fe20000400000 */
[C---:B------:R-:W-:Y:S01]  /*5850*/  FMUL R56, R78.reuse, R60 ;  /* 0x0000003c4e387220 */ /* 0x040fe20000400000 */
[----:B------:R-:W-:Y:S01]  /*5860*/  F2FP.F16.E4M3.UNPACK_B R141, R87.H1 ;  /* 0x00000057ff8d723e */ /* 0x000fe200030006ff */
[C---:B------:R-:W-:Y:S01]  /*5870*/  FMUL R57, R78.reuse, R61 ;  /* 0x0000003d4e397220 */ /* 0x040fe20000400000 */
[----:B------:R-:W-:Y:S02]  /*5880*/  HADD2.F32 R80, -RZ, R142.H1_H1 ;  /* 0x3000008eff507230 */ /* 0x000fe40000004100 */
[C---:B------:R-:W-:Y:S01]  /*5890*/  FMUL R60, R78.reuse, R64 ;  /* 0x000000404e3c7220 */ /* 0x040fe20000400000 */
[----:B------:R-:W-:Y:S01]  /*58a0*/  F2FP.F16.E4M3.UNPACK_B R116, R88.H1 ;  /* 0x00000058ff74723e */ /* 0x000fe200030006ff */
[C---:B------:R-:W-:Y:S01]  /*58b0*/  FMUL R61, R78.reuse, R65 ;  /* 0x000000414e3d7220 */ /* 0x040fe20000400000 */
[C---:B------:R-:W-:Y:S01]  /*58c0*/  FMUL R6, R78.reuse, R6 ;  /* 0x000000064e067220 */ /* 0x040fe20000400000 */
[----:B------:R-:W-:Y:S01]  /*58d0*/  F2FP.F16.E4M3.UNPACK_B R94, R95 ;  /* 0x0000005fff5e723e */ /* 0x000fe200020006ff */
[C---:B------:R-:W-:Y:S01]  /*58e0*/  FMUL R7, R78.reuse, R7 ;  /* 0x000000074e077220 */ /* 0x040fe20000400000 */
[--C-:B------:R-:W-:Y:S02]  /*58f0*/  HADD2.F32 R87, -RZ, R105.reuse.H0_H0 ;  /* 0x20000069ff577230 */ /* 0x100fe40000004100 */
[C---:B------:R-:W-:Y:S01]  /*5900*/  FFMA R6, R81.reuse, R83, R6 ;  /* 0x0000005351067223 */ /* 0x040fe20000000006 */
[----:B------:R-:W-:Y:S01]  /*5910*/  F2FP.F16.E4M3.UNPACK_B R122, R90 ;  /* 0x0000005aff7a723e */ /* 0x000fe200020006ff */
[C---:B------:R-:W-:Y:S01]  /*5920*/  FFMA R7, R81.reuse, R84, R7 ;  /* 0x0000005451077223 */ /* 0x040fe20000000007 */
[C---:B------:R-:W-:Y:S01]  /*5930*/  FFMA R8, R81.reuse, R85, R8 ;  /* 0x0000005551087223 */ /* 0x040fe20000000008 */
[----:B------:R-:W-:Y:S01]  /*5940*/  F2FP.F16.E4M3.UNPACK_B R124, R90.H1 ;  /* 0x0000005aff7c723e */ /* 0x000fe200030006ff */
[----:B------:R-:W-:Y:S02]  /*5950*/  HADD2.F32 R88, -RZ, R105.H1_H1 ;  /* 0x30000069ff587230 */ /* 0x000fe40000004100 */
[----:B------:R-:W-:Y:S01]  /*5960*/  FFMA R9, R81, R86, R9 ;  /* 0x0000005651097223 */ /* 0x000fe20000000009 */
[----:B------:R-:W-:Y:S01]  /*5970*/  F2FP.SATFINITE.E4M3.F32.PACK_AB_MERGE_C R156, R7, R6, RZ ;  /* 0x00000006079c723e */ /* 0x000fe200048070ff */
[----:B------:R-:W-:Y:S02]  /*5980*/  HADD2.F32 R90, -RZ, R93.H1_H1 ;  /* 0x3000005dff5a7230 */ /* 0x000fe40000004100 */
[C---:B------:R-:W-:Y:S01]  /*5990*/  FMUL R10, R78.reuse, R10 ;  /* 0x0000000a4e0a7220 */ /* 0x040fe20000400000 */
[--C-:B------:R-:W-:Y:S01]  /*59a0*/  HADD2.F32 R93, -RZ, R94.reuse.H0_H0 ;  /* 0x2000005eff5d7230 */ /* 0x100fe20000004100 */
[----:B------:R-:W-:Y:S01]  /*59b0*/  F2FP.SATFINITE.E4M3.F32.PACK_AB_MERGE_C R156, R5, R4, R156 ;  /* 0x00000004059c723e */ /* 0x000fe2000480709c */
[----:B------:R-:W-:Y:S02]  /*59c0*/  HADD2.F32 R94, -RZ, R94.H1_H1 ;  /* 0x3000005eff5e7230 */ /* 0x000fe40000004100 */
[C---:B------:R-:W-:Y:S01]  /*59d0*/  FFMA R10, R81.reuse, R87, R10 ;  /* 0x00000057510a7223 */ /* 0x040fe2000000000a */
[--C-:B------:R-:W-:Y:S02]  /*59e0*/  HADD2.F32 R121, -RZ, R122.reuse.H0_H0 ;  /* 0x2000007aff797230 */ /* 0x100fe40000004100 */
[C---:B------:R-:W-:Y:S01]  /*59f0*/  FMUL R11, R78.reuse, R11 ;  /* 0x0000000b4e0b7220 */ /* 0x040fe20000400000 */
[----:B------:R-:W-:Y:S01]  /*5a00*/  F2FP.F16.E4M3.UNPACK_B R126, R91 ;  /* 0x0000005bff7e723e */ /* 0x000fe200020006ff */
[----:B------:R-:W-:Y:S01]  /*5a10*/  HADD2.F32 R122, -RZ, R122.H1_H1 ;  /* 0x3000007aff7a7230 */ /* 0x000fe20000004100 */
[----:B------:R-:W-:Y:S01]  /*5a20*/  F2FP.F16.E4M3.UNPACK_B R103, R95.H1 ;  /* 0x0000005fff67723e */ /* 0x000fe200030006ff */
[C---:B------:R-:W-:Y:S01]  /*5a30*/  FFMA R11, R81.reuse, R88, R11 ;  /* 0x00000058510b7223 */ /* 0x040fe2000000000b */
[----:B------:R-:W-:Y:S01]  /*5a40*/  F2FP.F16.E4M3.UNPACK_B R128, R91.H1 ;  /* 0x0000005bff80723e */ /* 0x000fe200030006ff */
[----:B------:R-:W-:Y:S02]  /*5a50*/  HADD2.F32 R91, -RZ, R92.H0_H0 ;  /* 0x2000005cff5b7230 */ /* 0x000fe40000004100 */
[C---:B------:R-:W-:Y:S01]  /*5a60*/  FFMA R12, R81.reuse, R89, R12 ;  /* 0x00000059510c7223 */ /* 0x040fe2000000000c */
[----:B------:R-:W-:Y:S01]  /*5a70*/  FFMA R13, R81, R90, R13 ;  /* 0x0000005a510d7223 */ /* 0x000fe2000000000d */
[----:B------:R-:W-:Y:S01]  /*5a80*/  F2FP.SATFINITE.E4M3.F32.PACK_AB_MERGE_C R157, R11, R10, RZ ;  /* 0x0000000a0b9d723e */ /* 0x000fe200048070ff */
[--C-:B------:R-:W-:Y:S01]  /*5a90*/  HADD2.F32 R125, -RZ, R126.reuse.H0_H0 ;  /* 0x2000007eff7d7230 */ /* 0x100fe20000004100 */
[----:B------:R-:W-:Y:S01]  /*5aa0*/  F2FP.F16.E4M3.UNPACK_B R101, R96 ;  /* 0x00000060ff65723e */ /* 0x000fe200020006ff */
[----:B------:R-:W-:Y:S01]  /*5ab0*/  HADD2.F32 R126, -RZ, R126.H1_H1 ;  /* 0x3000007eff7e7230 */ /* 0x000fe20000004100 */
[----:B------:R-:W-:Y:S01]  /*5ac0*/  F2FP.SATFINITE.E4M3.F32.PACK_AB_MERGE_C R157, R9, R8, R157 ;  /* 0x00000008099d723e */ /* 0x000fe2000480709d */
[----:B------:R-:W-:Y:S02]  /*5ad0*/  HADD2.F32 R83, -RZ, R142.H0_H0 ;  /* 0x2000008eff537230 */ /* 0x000fe40000004100 */
[C---:B------:R-:W-:Y:S01]  /*5ae0*/  FMUL R14, R78.reuse, R14 ;  /* 0x0000000e4e0e7220 */ /* 0x040fe20000400000 */
[----:B------:R-:W-:Y:S02]  /*5af0*/  HADD2.F32 R92, -RZ, R92.H1_H1 ;  /* 0x3000005cff5c7230 */ /* 0x000fe40000004100 */
[C---:B------:R-:W-:Y:S01]  /*5b00*/  FMUL R15, R78.reuse, R15 ;  /* 0x0000000f4e0f7220 */ /* 0x040fe20000400000 */
[----:B------:R-:W-:Y:S01]  /*5b10*/  F2FP.F16.E4M3.UNPACK_B R100, R96.H1 ;  /* 0x00000060ff64723e */ /* 0x000fe200030006ff */
[--C-:B------:R-:W-:Y:S02]  /*5b20*/  HADD2.F32 R95, -RZ, R103.reuse.H0_H0 ;  /* 0x20000067ff5f7230 */ /* 0x100fe40000004100 */
[C---:B------:R-:W-:Y:S01]  /*5b30*/  FFMA R14, R81.reuse, R91, R14 ;  /* 0x0000005b510e7223 */ /* 0x040fe2000000000e */
[C---:B------:R-:W-:Y:S01]  /*5b40*/  FFMA R15, R81.reuse, R92, R15 ;  /* 0x0000005c510f7223 */ /* 0x040fe2000000000f */
[C---:B------:R-:W-:Y:S01]  /*5b50*/  FFMA R16, R81.reuse, R93, R16 ;  /* 0x0000005d51107223 */ /* 0x040fe20000000010 */
[----:B------:R-:W-:Y:S01]  /*5b60*/  FFMA R17, R81, R94, R17 ;  /* 0x0000005e51117223 */ /* 0x000fe20000000011 */
[-C--:B------:R-:W-:Y:S01]  /*5b70*/  F2FP.F16.E4M3.UNPACK_B R102, R97.reuse ;  /* 0x00000061ff66723e */ /* 0x080fe200020006ff */
[----:B------:R-:W-:Y:S01]  /*5b80*/  HADD2.F32 R96, -RZ, R103.H1_H1 ;  /* 0x30000067ff607230 */ /* 0x000fe20000004100 */
[----:B------:R-:W-:Y:S01]  /*5b90*/  F2FP.SATFINITE.E4M3.F32.PACK_AB_MERGE_C R158, R15, R14, RZ ;  /* 0x0000000e0f9e723e */ /* 0x000fe200048070ff */
[C---:B------:R-:W-:Y:S01]  /*5ba0*/  FMUL R18, R78.reuse, R18 ;  /* 0x000000124e127220 */ /* 0x040fe20000400000 */
[----:B------:R-:W-:Y:S01]  /*5bb0*/  F2FP.F16.E4M3.UNPACK_B R104, R97.H1 ;  /* 0x00000061ff68723e */ /* 0x000fe200030006ff */
[--C-:B------:R-:W-:Y:S01]  /*5bc0*/  HADD2.F32 R97, -RZ, R101.reuse.H0_H0 ;  /* 0x20000065ff617230 */ /* 0x100fe20000004100 */
[----:B------:R-:W-:Y:S01]  /*5bd0*/  F2FP.SATFINITE.E4M3.F32.PACK_AB_MERGE_C R158, R13, R12, R158 ;  /* 0x0000000c0d9e723e */ /* 0x000fe2000480709e */
[C---:B------:R-:W-:Y:S01]  /*5be0*/  FFMA R18, R81.reuse, R95, R18 ;  /* 0x0000005f51127223 */ /* 0x040fe20000000012 */
[----:B------:R-:W-:Y:S01]  /*5bf0*/  F2FP.F16.E4M3.UNPACK_B R110, R99 ;  /* 0x00000063ff6e723e */ /* 0x000fe200020006ff */
[C---:B------:R-:W-:Y:S01]  /*5c00*/  FMUL R19, R78.reuse, R19 ;  /* 0x000000134e137220 */ /* 0x040fe20000400000 */
[----:B------:R-:W-:Y:S01]  /*5c10*/  F2FP.F16.E4M3.UNPACK_B R112, R99.H1 ;  /* 0x00000063ff70723e */ /* 0x000fe200030006ff */
[----:B------:R-:W-:Y:S01]  /*5c20*/  HADD2.F32 R99, -RZ, R101.H1_H1 ;  /* 0x30000065ff637230 */ /* 0x000fe20000004100 */
[-C--:B------:R-:W-:Y:S01]  /*5c30*/  F2FP.F16.E4M3.UNPACK_B R106, R98.reuse ;  /* 0x00000062ff6a723e */ /* 0x080fe200020006ff */
[----:B------:R-:W-:Y:S01]  /*5c40*/  HADD2.F32 R101, -RZ, R102.H0_H0 ;  /* 0x20000066ff657230 */ /* 0x000fe20000004100 */
[----:B------:R-:W-:Y:S01]  /*5c50*/  F2FP.F16.E4M3.UNPACK_B R108, R98.H1 ;  /* 0x00000062ff6c723e */ /* 0x000fe200030006ff */
[----:B------:R-:W-:Y:S02]  /*5c60*/  HADD2.F32 R98, -RZ, R100.H0_H0 ;  /* 0x20000064ff627230 */ /* 0x000fe40000004100 */
[C---:B------:R-:W-:Y:S01]  /*5c70*/  FFMA R19, R81.reuse, R96, R19 ;  /* 0x0000006051137223 */ /* 0x040fe20000000013 */
[C---:B------:R-:W-:Y:S01]  /*5c80*/  FFMA R0, R81.reuse, R97, R0 ;  /* 0x0000006151007223 */ /* 0x040fe20000000000 */
[----:B------:R-:W-:Y:S01]  /*5c90*/  FFMA R2, R81, R99, R2 ;  /* 0x0000006351027223 */ /* 0x000fe20000000002 */
[----:B------:R-:W-:Y:S02]  /*5ca0*/  HADD2.F32 R102, -RZ, R102.H1_H1 ;  /* 0x30000066ff667230 */ /* 0x000fe40000004100 */
[C---:B------:R-:W-:Y:S01]  /*5cb0*/  FMUL R3, R78.reuse, R22 ;  /* 0x000000164e037220 */ /* 0x040fe20000400000 */
[----:B------:R-:W-:Y:S01]  /*5cc0*/  HADD2.F32 R100, -RZ, R100.H1_H1 ;  /* 0x30000064ff647230 */ /* 0x000fe20000004100 */
[----:B------:R-:W-:Y:S01]  /*5cd0*/  F2FP.SATFINITE.E4M3.F32.PACK_AB_MERGE_C R159, R19, R18, RZ ;  /* 0x00000012139f723e */ /* 0x000fe200048070ff */
[--C-:B------:R-:W-:Y:S02]  /*5ce0*/  HADD2.F32 R105, -RZ, R106.reuse.H0_H0 ;  /* 0x2000006aff697230 */ /* 0x100fe40000004100 */
[----:B------:R-:W-:Y:S01]  /*5cf0*/  FFMA R3, R81, R98, R3 ;  /* 0x0000006251037223 */ /* 0x000fe20000000003 */
[----:B------:R-:W-:Y:S01]  /*5d00*/  HADD2.F32 R106, -RZ, R106.H1_H1 ;  /* 0x3000006aff6a7230 */ /* 0x000fe20000004100 */
[----:B------:R-:W-:Y:S01]  /*5d10*/  F2FP.SATFINITE.E4M3.F32.PACK_AB_MERGE_C R159, R17, R16, R159 ;  /* 0x00000010119f723e */ /* 0x000fe2000480709f */
[----:B------:R-:W-:Y:S02]  /*5d20*/  HADD2.F32 R109, -RZ, R110.H0_H0 ;  /* 0x2000006eff6d7230 */ /* 0x000fe40000004100 */
[C---:B------:R-:W-:Y:S01]  /*5d30*/  FMUL R23, R78.reuse, R23 ;  /* 0x000000174e177220 */ /* 0x040fe20000400000 */
[--C-:B------:R-:W-:Y:S02]  /*5d40*/  HADD2.F32 R103, -RZ, R104.reuse.H0_H0 ;  /* 0x20000068ff677230 */ /* 0x100fe40000004100 */
[C---:B------:R-:W-:Y:S01]  /*5d50*/  FMUL R22, R78.reuse, R26 ;  /* 0x0000001a4e167220 */ /* 0x040fe20000400000 */
[----:B------:R-:W-:Y:S01]  /*5d60*/  HADD2.F32 R104, -RZ, R104.H1_H1 ;  /* 0x30000068ff687230 */ /* 0x000fe20000004100 */
[----:B------:R1:W-:Y:S01]  /*5d70*/  STS.128 [R168+UR43+0x2200], R156 ;  /* 0x0022009ca8007988 */ /* 0x0003e20008000c2b */
[C---:B------:R-:W-:Y:S01]  /*5d80*/  FFMA R23, R81.reuse, R100, R23 ;  /* 0x0000006451177223 */ /* 0x040fe20000000017 */
[C---:B------:R-:W-:Y:S01]  /*5d90*/  FFMA R20, R81.reuse, R101, R20 ;  /* 0x0000006551147223 */ /* 0x040fe20000000014 */
[C---:B------:R-:W-:Y:S01]  /*5da0*/  FFMA R21, R81.reuse, R102, R21 ;  /* 0x0000006651157223 */ /* 0x040fe20000000015 */
[----:B------:R-:W-:Y:S01]  /*5db0*/  FFMA R22, R81, R103, R22 ;  /* 0x0000006751167223 */ /* 0x000fe20000000016 */
[----:B------:R-:W-:Y:S01]  /*5dc0*/  HADD2.F32 R110, -RZ, R110.H1_H1 ;  /* 0x3000006eff6e7230 */ /* 0x000fe20000004100 */
[----:B------:R-:W-:Y:S01]  /*5dd0*/  F2FP.SATFINITE.E4M3.F32.PACK_AB_MERGE_C R161, R23, R3, RZ ;  /* 0x0000000317a1723e */ /* 0x000fe200048070ff */
[C---:B------:R-:W-:Y:S01]  /*5de0*/  FMUL R27, R78.reuse, R27 ;  /* 0x0000001b4e1b7220 */ /* 0x040fe20000400000 */
[--C-:B------:R-:W-:Y:S02]  /*5df0*/  HADD2.F32 R107, -RZ, R108.reuse.H0_H0 ;  /* 0x2000006cff6b7230 */ /* 0x100fe40000004100 */
[----:B------:R-:W-:Y:S01]  /*5e00*/  FMUL R26, R78, R30 ;  /* 0x0000001e4e1a7220 */ /* 0x000fe20000400000 */
[----:B------:R-:W-:Y:S01]  /*5e10*/  HADD2.F32 R108, -RZ, R108.H1_H1 ;  /* 0x3000006cff6c7230 */ /* 0x000fe20000004100 */
[----:B------:R-:W-:Y:S01]  /*5e20*/  F2FP.SATFINITE.E4M3.F32.PACK_AB_MERGE_C R160, R2, R0, R161 ;  /* 0x0000000002a0723e */ /* 0x000fe200048070a1 */
[C---:B------:R-:W-:Y:S01]  /*5e30*/  FFMA R27, R81.reuse, R104, R27 ;  /* 0x00000068511b7223 */ /* 0x040fe2000000001b */
[C---:B------:R-:W-:Y:S01]  /*5e40*/  FFMA R24, R81.reuse, R105, R24 ;  /* 0x0000006951187223 */ /* 0x040fe20000000018 */
[C---:B------:R-:W-:Y:S01]  /*5e50*/  FFMA R25, R81.reuse, R106, R25 ;  /* 0x0000006a51197223 */ /* 0x040fe20000000019 */
[----:B------:R-:W-:Y:S01]  /*5e60*/  FFMA R26, R81, R107, R26 ;  /* 0x0000006b511a7223 */ /* 0x000fe2000000001a */
[C---:B------:R-:W-:Y:S01]  /*5e70*/  FMUL R31, R78.reuse, R31 ;  /* 0x0000001f4e1f7220 */ /* 0x040fe20000400000 */
[--C-:B------:R-:W-:Y:S01]  /*5e80*/  HADD2.F32 R111, -RZ, R112.reuse.H0_H0 ;  /* 0x20000070ff6f7230 */ /* 0x100fe20000004100 */
[----:B------:R-:W-:Y:S01]  /*5e90*/  F2FP.SATFINITE.E4M3.F32.PACK_AB_MERGE_C R162, R27, R22, RZ ;  /* 0x000000161ba2723e */ /* 0x000fe200048070ff */
[----:B------:R-:W-:Y:S02]  /*5ea0*/  HADD2.F32 R112, -RZ, R112.H1_H1 ;  /* 0x30000070ff707230 */ /* 0x000fe40000004100 */
[C---:B------:R-:W-:Y:S01]  /*5eb0*/  FFMA R31, R81.reuse, R108, R31 ;  /* 0x0000006c511f7223 */ /* 0x040fe2000000001f */
[----:B------:R-:W-:Y:S01]  /*5ec0*/  FFMA R28, R81, R109, R28 ;  /* 0x0000006d511c7223 */ /* 0x000fe2000000001c */
[----:B------:R-:W-:Y:S01]  /*5ed0*/  F2FP.SATFINITE.E4M3.F32.PACK_AB_MERGE_C R161, R21, R20, R162 ;  /* 0x0000001415a1723e */ /* 0x000fe200048070a2 */
[----:B------:R-:W-:Y:S01]  /*5ee0*/  FFMA R29, R81, R110, R29 ;  /* 0x0000006e511d7223 */ /* 0x000fe2000000001d */
[C---:B------:R-:W-:Y:S01]  /*5ef0*/  FMUL R30, R78.reuse, R34 ;  /* 0x000000224e1e7220 */ /* 0x040fe20000400000 */
[----:B------:R-:W-:Y:S01]  /*5f00*/  F2FP.SATFINITE.E4M3.F32.PACK_AB_MERGE_C R163, R31, R26, RZ ;  /* 0x0000001a1fa3723e */ /* 0x000fe200048070ff */
[C---:B------:R-:W-:Y:S01]  /*5f10*/  FMUL R35, R78.reuse, R35 ;  /* 0x000000234e237220 */ /* 0x040fe20000400000 */
[--C-:B------:R-:W-:Y:S02]  /*5f20*/  HADD2.F32 R115, -RZ, R116.reuse.H0_H0 ;  /* 0x20000074ff737230 */ /* 0x100fe40000004100 */
[----:B------:R-:W-:Y:S01]  /*5f30*/  FFMA R30, R81, R111, R30 ;  /* 0x0000006f511e7223 */ /* 0x000fe2000000001e */
[----:B------:R-:W-:Y:S01]  /*5f40*/  F2FP.SATFINITE.E4M3.F32.PACK_AB_MERGE_C R162, R25, R24, R163 ;  /* 0x0000001819a2723e */ /* 0x000fe200048070a3 */
[C---:B------:R-:W-:Y:S01]  /*5f50*/  FFMA R35, R81.reuse, R112, R35 ;  /* 0x0000007051237223 */ /* 0x040fe20000000023 */
[C---:B------:R-:W-:Y:S01]  /*5f60*/  FFMA R32, R81.reuse, R113, R32 ;  /* 0x0000007151207223 */ /* 0x040fe20000000020 */
[----:B------:R-:W-:Y:S01]  /*5f70*/  FFMA R33, R81, R114, R33 ;  /* 0x0000007251217223 */ /* 0x000fe20000000021 */
[----:B------:R-:W-:Y:S02]  /*5f80*/  HADD2.F32 R116, -RZ, R116.H1_H1 ;  /* 0x30000074ff747230 */ /* 0x000fe40000004100 */
        /* <DEDUP_REMOVED lines=9> */
[----:B------:R-:W-:Y:S01]  /*6020*/  HADD2.F32 R120, -RZ, R120.H1_H1 ;  /* 0x30000078ff787230 */ /* 0x000fe20000004100 */
[----:B------:R1:W-:Y:S01]  /*6030*/  STS.128 [R178+0x2010], R160 ;  /* 0x002010a0b2007388 */ /* 0x0003e20000000c00 */
[----:B------:R-:W-:Y:S01]  /*6040*/  F2FP.SATFINITE.E4M3.F32.PACK_AB_MERGE_C R184, R39, R34, RZ ;  /* 0x0000002227b8723e */ /* 0x000fe200048070ff */
[C---:B------:R-:W-:Y:S01]  /*6050*/  FMUL R38, R78.reuse, R42 ;  /* 0x0000002a4e267220 */ /* 0x040fe20000400000 */
[C---:B------:R-:W-:Y:S01]  /*6060*/  FMUL R43, R78.reuse, R43 ;  /* 0x0000002b4e2b7220 */ /* 0x040fe20000400000 */
[--C-:B------:R-:W-:Y:S01]  /*6070*/  HADD2.F32 R123, -RZ, R124.reuse.H0_H0 ;  /* 0x2000007cff7b7230 */ /* 0x100fe20000004100 */
[----:B------:R-:W-:Y:S01]  /*6080*/  F2FP.SATFINITE.E4M3.F32.PACK_AB_MERGE_C R184, R33, R32, R184 ;  /* 0x0000002021b8723e */ /* 0x000fe200048070b8 */
[C---:B------:R-:W-:Y:S01]  /*6090*/  FFMA R38, R81.reuse, R119, R38 ;  /* 0x0000007751267223 */ /* 0x040fe20000000026 */
        /* <DEDUP_REMOVED lines=12> */
[C---:B------:R-:W-:Y:S01]  /*6160*/  FFMA R45, R81.reuse, R126, R45 ;  /* 0x0000007e512d7223 */ /* 0x040fe2000000002d */
[----:B------:R-:W-:Y:S02]  /*6170*/  HADD2.F32 R128, -RZ, R128.H1_H1 ;  /* 0x30000080ff807230 */ /* 0x000fe40000004100 */
[C---:B------:R-:W-:Y:S01]  /*6180*/  FMUL R46, R78.reuse, R50 ;  /* 0x000000324e2e7220 */ /* 0x040fe20000400000 */
[C---:B------:R-:W-:Y:S01]  /*6190*/  FMUL R51, R78.reuse, R51 ;  /* 0x000000334e337220 */ /* 0x040fe20000400000 */
[--C-:B------:R-:W-:Y:S02]  /*61a0*/  HADD2.F32 R131, -RZ, R132.reuse.H0_H0 ;  /* 0x20000084ff837230 */ /* 0x100fe40000004100 */
[C---:B------:R-:W-:Y:S01]  /*61b0*/  FMUL R50, R78.reuse, R54 ;  /* 0x000000364e327220 */ /* 0x040fe20000400000 */
[C---:B------:R-:W-:Y:S01]  /*61c0*/  FFMA R46, R81.reuse, R127, R46 ;  /* 0x0000007f512e7223 */ /* 0x040fe2000000002e */
[----:B------:R-:W-:Y:S02]  /*61d0*/  HADD2.F32 R132, -RZ, R132.H1_H1 ;  /* 0x30000084ff847230 */ /* 0x000fe40000004100 */
[C---:B------:R-:W-:Y:S01]  /*61e0*/  FFMA R51, R81.reuse, R128, R51 ;  /* 0x0000008051337223 */ /* 0x040fe20000000033 */
[C---:B------:R-:W-:Y:S01]  /*61f0*/  FMUL R55, R78.reuse, R55 ;  /* 0x000000374e377220 */ /* 0x040fe20000400000 */
[C---:B------:R-:W-:Y:S01]  /*6200*/  FFMA R48, R81.reuse, R129, R48 ;  /* 0x0000008151307223 */ /* 0x040fe20000000030 */
[C---:B------:R-:W-:Y:S01]  /*6210*/  FFMA R49, R81.reuse, R130, R49 ;  /* 0x0000008251317223 */ /* 0x040fe20000000031 */
[--C-:B------:R-:W-:Y:S02]  /*6220*/  HADD2.F32 R135, -RZ, R136.reuse.H0_H0 ;  /* 0x20000088ff877230 */ /* 0x100fe40000004100 */
[C---:B------:R-:W-:Y:S01]  /*6230*/  FFMA R50, R81.reuse, R131, R50 ;  /* 0x0000008351327223 */ /* 0x040fe20000000032 */
[----:B------:R-:W-:Y:S02]  /*6240*/  HADD2.F32 R136, -RZ, R136.H1_H1 ;  /* 0x30000088ff887230 */ /* 0x000fe40000004100 */
[C---:B------:R-:W-:Y:S01]  /*6250*/  FMUL R54, R78.reuse, R58 ;  /* 0x0000003a4e367220 */ /* 0x040fe20000400000 */
        /* <DEDUP_REMOVED lines=16> */
[----:B------:R-:W-:Y:S01]  /*6360*/  FFMA R63, R81, R140, R63 ;  /* 0x0000008c513f7223 */ /* 0x000fe2000000003f */
[----:B------:R-:W-:Y:S01]  /*6370*/  FMUL R67, R78, R67 ;  /* 0x000000434e437220 */ /* 0x000fe20000400000 */
[----:B------:R-:W-:Y:S01]  /*6380*/  F2FP.SATFINITE.E4M3.F32.PACK_AB_MERGE_C R186, R47, R42, RZ ;  /* 0x0000002a2fba723e */ /* 0x000fe200048070ff */
[----:B------:R-:W-:Y:S01]  /*6390*/  FFMA R60, R81, R83, R60 ;  /* 0x00000053513c7223 */ /* 0x000fe2000000003c */
[----:B------:R-:W-:Y:S01]  /*63a0*/  F2FP.SATFINITE.E4M3.F32.PACK_AB_MERGE_C R187, R51, R46, RZ ;  /* 0x0000002e33bb723e */ /* 0x000fe200048070ff */
[C---:B------:R-:W-:Y:S01]  /*63b0*/  FFMA R61, R81.reuse, R80, R61 ;  /* 0x00000050513d7223 */ /* 0x040fe2000000003d */
[C---:B------:R-:W-:Y:S01]  /*63c0*/  FFMA R62, R81.reuse, R85, R62 ;  /* 0x00000055513e7223 */ /* 0x040fe2000000003e */
[----:B------:R-:W-:Y:S01]  /*63d0*/  FFMA R67, R81, R82, R67 ;  /* 0x0000005251437223 */ /* 0x000fe20000000043 */
[----:B------:R-:W-:Y:S02]  /*63e0*/  F2FP.SATFINITE.E4M3.F32.PACK_AB_MERGE_C R186, R41, R40, R186 ;  /* 0x0000002829ba723e */ /* 0x000fe400048070ba */
[----:B------:R-:W-:Y:S02]  /*63f0*/  F2FP.SATFINITE.E4M3.F32.PACK_AB_MERGE_C R187, R45, R44, R187 ;  /* 0x0000002c2dbb723e */ /* 0x000fe400048070bb */
[----:B------:R-:W-:Y:S02]  /*6400*/  F2FP.SATFINITE.E4M3.F32.PACK_AB_MERGE_C R188, R55, R50, RZ ;  /* 0x0000003237bc723e */ /* 0x000fe400048070ff */
[----:B------:R-:W-:Y:S01]  /*6410*/  F2FP.SATFINITE.E4M3.F32.PACK_AB_MERGE_C R189, R59, R54, RZ ;  /* 0x000000363bbd723e */ /* 0x000fe200048070ff */
[----:B------:R1:W-:Y:S01]  /*6420*/  STS.128 [R177+0x2020], R184 ;  /* 0x002020b8b1007388 */ /* 0x0003e20000000c00 */
[----:B------:R-:W-:Y:S02]  /*6430*/  F2FP.SATFINITE.E4M3.F32.PACK_AB_MERGE_C R190, R63, R58, RZ ;  /* 0x0000003a3fbe723e */ /* 0x000fe400048070ff */
[----:B------:R-:W-:Y:S02]  /*6440*/  F2FP.SATFINITE.E4M3.F32.PACK_AB_MERGE_C R182, R67, R62, RZ ;  /* 0x0000003e43b6723e */ /* 0x000fe400048070ff */
[----:B------:R-:W-:Y:S02]  /*6450*/  F2FP.SATFINITE.E4M3.F32.PACK_AB_MERGE_C R188, R49, R48, R188 ;  /* 0x0000003031bc723e */ /* 0x000fe400048070bc */
[----:B------:R-:W-:Y:S02]  /*6460*/  F2FP.SATFINITE.E4M3.F32.PACK_AB_MERGE_C R189, R53, R52, R189 ;  /* 0x0000003435bd723e */ /* 0x000fe400048070bd */
[----:B------:R-:W-:Y:S02]  /*6470*/  F2FP.SATFINITE.E4M3.F32.PACK_AB_MERGE_C R190, R57, R56, R190 ;  /* 0x0000003839be723e */ /* 0x000fe400048070be */
[----:B------:R-:W-:Y:S02]  /*6480*/  F2FP.SATFINITE.E4M3.F32.PACK_AB_MERGE_C R191, R61, R60, R182 ;  /* 0x0000003c3dbf723e */ /* 0x000fe400048070b6 */
[----:B------:R-:W-:Y:S03]  /*6490*/  IADD3 R76, PT, PT, R76, 0x1, RZ ;  /* 0x000000014c4c7810 */ /* 0x000fe60007ffe0ff */
[----:B------:R1:W-:Y:S01]  /*64a0*/  STS.128 [R176+0x2030], R188 ;  /* 0x002030bcb0007388 */ /* 0x0003e20000000c00 */
[----:B------:R-:W-:Y:S01]  /*64b0*/  @!PT LDS RZ, [RZ] ;  /* 0x00000000fffff984 */ /* 0x000fe20000000800 */
[----:B------:R-:W-:Y:S01]  /*64c0*/  @!PT LDS RZ, [RZ] ;  /* 0x00000000fffff984 */ /* 0x000fe20000000800 */
[----:B------:R-:W-:Y:S01]  /*64d0*/  @!PT LDS RZ, [RZ] ;  /* 0x00000000fffff984 */ /* 0x000fe20000000800 */
[----:B------:R-:W-:Y:S01]  /*64e0*/  @!PT LDS RZ, [RZ] ;  /* 0x00000000fffff984 */ /* 0x000fe20000000800 */
[----:B------:R3:W-:Y:S07]  /*64f0*/  MEMBAR.ALL.CTA ;  /* 0x0000000000007992 */ /* 0x0007ee0000008000 */
[----:B---3--:R-:W3:Y:S02]  /*6500*/  FENCE.VIEW.ASYNC.S ;  /* 0x00000000000073c6 */ /* 0x008ee40000000000 */
[----:B---3--:R-:W-:Y:S06]  /*6510*/  BAR.SYNC.DEFER_BLOCKING 0x1, 0x80 ;  /* 0x0042000000007b1d */ /* 0x008fec0000010000 */
[----:B------:R-:W-:Y:S05]  /*6520*/  @P0 BRA `(.L_x_91) ;  /* 0x0000000000340947 */ /* 0x000fea0003800000 */
[----:B------:R-:W-:Y:S01]  /*6530*/  UIADD3 UR12, UPT, UPT, UR43, 0x2200, URZ ;  /* 0x000022002b0c7890 */ /* 0x000fe2000fffe0ff */
[----:B------:R-:W-:Y:S01]  /*6540*/  R2UR UR9, R155 ;  /* 0x000000009b0972ca */ /* 0x000fe200000e0000 */
[----:B------:R-:W-:Y:S01]  /*6550*/  UIADD3 UR10, UP0, UPT, UR46, 0x680, URZ ;  /* 0x000006802e0a7890 */ /* 0x000fe2000ff1e0ff */
[----:B------:R-:W-:Y:S01]  /*6560*/  R2UR UR8, R165 ;  /* 0x00000000a50872ca */ /* 0x000fe200000e0000 */
[----:B------:R-:W-:Y:S02]  /*6570*/  UMOV UR7, UR36 ;  /* 0x0000002400077c82 */ /* 0x000fe40008000000 */
[----:B------:R-:W-:Y:S01]  /*6580*/  IMAD.U32 R179, RZ, RZ, UR12 ;  /* 0x0000000cffb37e24 */ /* 0x000fe2000f8e00ff */
[----:B------:R-:W-:Y:S04]  /*6590*/  UIADD3.X UR11, UPT, UPT, URZ, UR47, URZ, UP0, !UPT ;  /* 0x0000002fff0b7290 */ /* 0x000fe800087fe4ff */
[----:B------:R-:W-:Y:S03]  /*65a0*/  R2UR UR4, R179 ;  /* 0x00000000b30472ca */ /* 0x000fe600000e0000 */
[----:B------:R-:W-:Y:S02]  /*65b0*/  USHF.L.U32 UR5, UR9, 0x6, URZ ;  /* 0x0000000609057899 */ /* 0x000fe400080006ff */
[----:B------:R-:W-:Y:S09]  /*65c0*/  USHF.L.U32 UR6, UR8, 0x7, URZ ;  /* 0x0000000708067899 */ /* 0x000ff200080006ff */
[----:B------:R3:W-:Y:S01]  /*65d0*/  UTMASTG.3D [UR4], [UR10] ;  /* 0x000000040a0073b5 */ /* 0x0007e20008010000 */
[----:B------:R0:W-:Y:S01]  /*65e0*/  UTMACMDFLUSH ;  /* 0x00000000000079b7 */ /* 0x0001e20000000000 */
[----:B---3--:R-:W-:Y:S04]  /*65f0*/  DEPBAR.LE SB0, 0x0 ;  /* 0x000080000000791a */ /* 0x008fe80000000000 */
.L_x_91:
[----:B------:R-:W-:Y:S05]  /*6600*/  BSYNC.RECONVERGENT B0 ;  /* 0x0000000000007941 */ /* 0x000fea0003800200 */
.L_x_90:
[----:B------:R-:W-:Y:S01]  /*6610*/  BAR.SYNC.DEFER_BLOCKING 0x1, 0x80 ;  /* 0x0042000000007b1d */ /* 0x000fe20000010000 */
[----:B------:R-:W-:Y:S01]  /*6620*/  ISETP.NE.AND P2, PT, R180, RZ, PT ;  /* 0x000000ffb400720c */ /* 0x000fe20003f45270 */
[----:B------:R-:W-:Y:S01]  /*6630*/  IMAD.IADD R155, R75, 0x1, R143 ;  /* 0x000000014b9b7824 */ /* 0x000fe200078e028f */
[----:B------:R-:W-:Y:S01]  /*6640*/  ISETP.NE.AND P0, PT, R181, 0x2, PT ;  /* 0x00000002b500780c */ /* 0x000fe20003f05270 */
[----:B------:R-:W-:Y:S01]  /*6650*/  IMAD.IADD R165, R77, 0x1, R154 ;  /* 0x000000014da57824 */ /* 0x000fe200078e029a */
[----:B------:R-:W-:Y:S02]  /*6660*/  ISETP.NE.AND P1, PT, R76, 0x4, PT ;  /* 0x000000044c00780c */ /* 0x000fe40003f25270 */
[----:B------:R-:W-:Y:S02]  /*6670*/  SEL R3, RZ, 0x1, P0 ;  /* 0x00000001ff037807 */ /* 0x000fe40000000000 */
[----:B------:R-:W-:Y:S02]  /*6680*/  SEL R0, RZ, 0x1, P1 ;  /* 0x00000001ff007807 */ /* 0x000fe40000800000 */
[----:B------:R-:W-:Y:S02]  /*6690*/  LOP3.LUT R174, R174, R3, RZ, 0x3c, !PT ;  /* 0x00000003aeae7212 */ /* 0x000fe400078e3cff */
[----:B------:R-:W-:Y:S02]  /*66a0*/  LOP3.LUT R175, R175, R0, RZ, 0x3c, !PT ;  /* 0x00000000afaf7212 */ /* 0x000fe400078e3cff */
[----:B------:R-:W-:Y:S02]  /*66b0*/  @P2 R2UR UR36, R171 ;  /* 0x00000000ab2422ca */ /* 0x000fe400000e0000 */
[----:B------:R-:W-:Y:S02]  /*66c0*/  SEL R181, R181, RZ, P0 ;  /* 0x000000ffb5b57207 */ /* 0x000fe40000000000 */
[----:B------:R-:W-:Y:S01]  /*66d0*/  SEL R76, R76, RZ, P1 ;  /* 0x000000ff4c4c7207 */ /* 0x000fe20000800000 */
[----:B------:R-:W-:Y:S10]  /*66e0*/  @P2 BRA `(.L_x_92) ;  /* 0xffffffdc00702947 */ /* 0x000ff4000383ffff */
[----:B------:R-:W-:Y:S05]  /*66f0*/  EXIT ;  /* 0x000000000000794d */ /* 0x000fea0003800000 */
.L_x_19:
[----:B--2---:R2:W1:Y:S02]  /*6700*/  SYNCS.PHASECHK.TRANS64.TRYWAIT P0, [R3+URZ+0xb0], R2 ;  /* 0x0000b002030075a7 */ /* 0x00446400080011ff */
[----:B-1----:R-:W-:Y:S05]  /*6710*/  @!P0 NANOSLEEP.SYNCS 0x989680 ;  /* 0x009896800000895d */ /* 0x002fea0003900000 */
[----:B------:R-:W1:Y:S02]  /*6720*/  @!P0 SYNCS.PHASECHK.TRANS64 P0, [R3+URZ+0xb0], R2 ;  /* 0x0000b002030085a7 */ /* 0x000e6400080010ff */
[----:B-1----:R-:W-:Y:S05]  /*6730*/  @!P0 BRA `(.L_x_19) ;  /* 0xfffffffc00f08947 */ /* 0x002fea000383ffff */
[----:B------:R-:W-:Y:S05]  /*6740*/  BRA `(.L_x_93) ;  /* 0xffffffac007c7947 */ /* 0x000fea000383ffff */
.L_x_22:
[----:B-1----:R-:W-:-:S07]  /*6750*/  MOV R2, UR33 ;  /* 0x0000002100027c02 */ /* 0x002fce0008000f00 */
.L_x_94:
[----:B-1----:R1:W2:Y:S02]  /*6760*/  SYNCS.PHASECHK.TRANS64.TRYWAIT P0, [R2+URZ+0x10], R5 ;  /* 0x00001005020075a7 */ /* 0x0022a400080011ff */
[----:B--2---:R-:W-:Y:S05]  /*6770*/  @!P0 NANOSLEEP.SYNCS 0x989680 ;  /* 0x009896800000895d */ /* 0x004fea0003900000 */
[----:B------:R-:W2:Y:S02]  /*6780*/  @!P0 SYNCS.PHASECHK.TRANS64 P0, [R2+URZ+0x10], R5 ;  /* 0x00001005020085a7 */ /* 0x000ea400080010ff */
[----:B--2---:R-:W-:Y:S05]  /*6790*/  @!P0 BRA `(.L_x_94) ;  /* 0xfffffffc00f08947 */ /* 0x004fea000383ffff */
[----:B------:R-:W-:Y:S05]  /*67a0*/  BRA `(.L_x_21) ;  /* 0xffffffac00cc7947 */ /* 0x000fea000383ffff */
.L_x_28:
[----:B-1----:R-:W-:-:S07]  /*67b0*/  MOV R2, UR17 ;  /* 0x0000001100027c02 */ /* 0x002fce0008000f00 */
.L_x_95:
[----:B-1----:R1:W2:Y:S02]  /*67c0*/  SYNCS.PHASECHK.TRANS64.TRYWAIT P0, [R2+URZ+0x10], R5 ;  /* 0x00001005020075a7 */ /* 0x0022a400080011ff */
[----:B--2---:R-:W-:Y:S05]  /*67d0*/  @!P0 NANOSLEEP.SYNCS 0x989680 ;  /* 0x009896800000895d */ /* 0x004fea0003900000 */
[----:B------:R-:W2:Y:S02]  /*67e0*/  @!P0 SYNCS.PHASECHK.TRANS64 P0, [R2+URZ+0x10], R5 ;  /* 0x00001005020085a7 */ /* 0x000ea400080010ff */
[----:B--2---:R-:W-:Y:S05]  /*67f0*/  @!P0 BRA `(.L_x_95) ;  /* 0xfffffffc00f08947 */ /* 0x004fea000383ffff */
[----:B------:R-:W-:Y:S05]  /*6800*/  BRA `(.L_x_27) ;  /* 0xffffffb000747947 */ /* 0x000fea000383ffff */
.L_x_32:
[----:B-1----:R1:W2:Y:S02]  /*6810*/  SYNCS.PHASECHK.TRANS64.TRYWAIT P0, [R2+URZ+0x40], R3 ;  /* 0x00004003020075a7 */ /* 0x0022a400080011ff */
[----:B--2---:R-:W-:Y:S05]  /*6820*/  @!P0 NANOSLEEP.SYNCS 0x989680 ;  /* 0x009896800000895d */ /* 0x004fea0003900000 */
[----:B------:R-:W2:Y:S02]  /*6830*/  @!P0 SYNCS.PHASECHK.TRANS64 P0, [R2+URZ+0x40], R3 ;  /* 0x00004003020085a7 */ /* 0x000ea400080010ff */
[----:B--2---:R-:W-:Y:S05]  /*6840*/  @!P0 BRA `(.L_x_32) ;  /* 0xfffffffc00f08947 */ /* 0x004fea000383ffff */
[----:B------:R-:W-:Y:S05]  /*6850*/  BRA `(.L_x_96) ;  /* 0xffffffb400047947 */ /* 0x000fea000383ffff */
.L_x_36:
[----:B----4-:R-:W-:-:S07]  /*6860*/  MOV R0, UR4 ;  /* 0x0000000400007c02 */ /* 0x010fce0008000f00 */
.L_x_97:
[----:B-1----:R1:W2:Y:S02]  /*6870*/  SYNCS.PHASECHK.TRANS64.TRYWAIT P0, [R0+URZ], R3 ;  /* 0x00000003000075a7 */ /* 0x0022a400080011ff */
[----:B--2---:R-:W-:Y:S05]  /*6880*/  @!P0 NANOSLEEP.SYNCS 0x989680 ;  /* 0x009896800000895d */ /* 0x004fea0003900000 */
[----:B------:R-:W2:Y:S02]  /*6890*/  @!P0 SYNCS.PHASECHK.TRANS64 P0, [R0+URZ], R3 ;  /* 0x00000003000085a7 */ /* 0x000ea400080010ff */
[----:B--2---:R-:W-:Y:S05]  /*68a0*/  @!P0 BRA `(.L_x_97) ;  /* 0xfffffffc00f08947 */ /* 0x004fea000383ffff */
[----:B------:R-:W-:Y:S05]  /*68b0*/  BRA `(.L_x_98) ;  /* 0xffffffb800747947 */ /* 0x000fea000383ffff */
.L_x_39:
[----:B-1----:R1:W2:Y:S02]  /*68c0*/  SYNCS.PHASECHK.TRANS64.TRYWAIT P0, [R0+URZ+0xa0], R5 ;  /* 0x0000a005000075a7 */ /* 0x0022a400080011ff */
[----:B--2---:R-:W-:Y:S05]  /*68d0*/  @!P0 NANOSLEEP.SYNCS 0x989680 ;  /* 0x009896800000895d */ /* 0x004fea0003900000 */
[----:B------:R-:W2:Y:S02]  /*68e0*/  @!P0 SYNCS.PHASECHK.TRANS64 P0, [R0+URZ+0xa0], R5 ;  /* 0x0000a005000085a7 */ /* 0x000ea400080010ff */
[----:B--2---:R-:W-:Y:S05]  /*68f0*/  @!P0 BRA `(.L_x_39) ;  /* 0xfffffffc00f08947 */ /* 0x004fea000383ffff */
[----:B------:R-:W-:Y:S05]  /*6900*/  BRA `(.L_x_99) ;  /* 0xffffffb800d07947 */ /* 0x000fea000383ffff */
.L_x_40:
[----:B------:R-:W-:-:S07]  /*6910*/  MOV R0, UR5 ;  /* 0x0000000500007c02 */ /* 0x000fce0008000f00 */
.L_x_100:
[----:B-1----:R1:W2:Y:S02]  /*6920*/  SYNCS.PHASECHK.TRANS64.TRYWAIT P0, [R0+URZ+0x50], R5 ;  /* 0x00005005000075a7 */ /* 0x0022a400080011ff */
[----:B--2---:R-:W-:Y:S05]  /*6930*/  @!P0 NANOSLEEP.SYNCS 0x989680 ;  /* 0x009896800000895d */ /* 0x004fea0003900000 */
[----:B------:R-:W2:Y:S02]  /*6940*/  @!P0 SYNCS.PHASECHK.TRANS64 P0, [R0+URZ+0x50], R5 ;  /* 0x00005005000085a7 */ /* 0x000ea400080010ff */
[----:B--2---:R-:W-:Y:S05]  /*6950*/  @!P0 BRA `(.L_x_100) ;  /* 0xfffffffc00f08947 */ /* 0x004fea000383ffff */
[----:B------:R-:W-:Y:S05]  /*6960*/  BRA `(.L_x_101) ;  /* 0xffffffb800e07947 */ /* 0x000fea000383ffff */
.L_x_41:
[----:B-1----:R1:W2:Y:S02]  /*6970*/  SYNCS.PHASECHK.TRANS64.TRYWAIT P1, [R0+URZ+0x40], R5 ;  /* 0x00004005000075a7 */ /* 0x0022a400080211ff */
[----:B--2---:R-:W-:Y:S05]  /*6980*/  @!P1 NANOSLEEP.SYNCS 0x989680 ;  /* 0x009896800000995d */ /* 0x004fea0003900000 */
[----:B------:R-:W2:Y:S02]  /*6990*/  @!P1 SYNCS.PHASECHK.TRANS64 P1, [R0+URZ+0x40], R5 ;  /* 0x00004005000095a7 */ /* 0x000ea400080210ff */
[----:B--2---:R-:W-:Y:S05]  /*69a0*/  @!P1 BRA `(.L_x_41) ;  /* 0xfffffffc00f09947 */ /* 0x004fea000383ffff */
[----:B------:R-:W-:Y:S05]  /*69b0*/  BRA `(.L_x_102) ;  /* 0xffffffbc00107947 */ /* 0x000fea000383ffff */
.L_x_44:
[----:B------:R-:W-:-:S07]  /*69c0*/  MOV R0, UR5 ;  /* 0x0000000500007c02 */ /* 0x000fce0008000f00 */
.L_x_103:
[----:B-1----:R1:W2:Y:S02]  /*69d0*/  SYNCS.PHASECHK.TRANS64.TRYWAIT P0, [R0+URZ+0x50], R3 ;  /* 0x00005003000075a7 */ /* 0x0022a400080011ff */
[----:B--2---:R-:W-:Y:S05]  /*69e0*/  @!P0 NANOSLEEP.SYNCS 0x989680 ;  /* 0x009896800000895d */ /* 0x004fea0003900000 */
[----:B------:R-:W2:Y:S02]  /*69f0*/  @!P0 SYNCS.PHASECHK.TRANS64 P0, [R0+URZ+0x50], R3 ;  /* 0x00005003000085a7 */ /* 0x000ea400080010ff */
[----:B--2---:R-:W-:Y:S05]  /*6a00*/  @!P0 BRA `(.L_x_103) ;  /* 0xfffffffc00f08947 */ /* 0x004fea000383ffff */
[----:B------:R-:W-:Y:S05]  /*6a10*/  BRA `(.L_x_43) ;  /* 0xffffffbc00647947 */ /* 0x000fea000383ffff */
.L_x_51:
[----:B-1----:R1:W2:Y:S02]  /*6a20*/  SYNCS.PHASECHK.TRANS64.TRYWAIT P1, [R0+URZ+0x40], R5 ;  /* 0x00004005000075a7 */ /* 0x0022a400080211ff */
[----:B--2---:R-:W-:Y:S05]  /*6a30*/  @!P1 NANOSLEEP.SYNCS 0x989680 ;  /* 0x009896800000995d */ /* 0x004fea0003900000 */
[----:B------:R-:W2:Y:S02]  /*6a40*/  @!P1 SYNCS.PHASECHK.TRANS64 P1, [R0+URZ+0x40], R5 ;  /* 0x00004005000095a7 */ /* 0x000ea400080210ff */
[----:B--2---:R-:W-:Y:S05]  /*6a50*/  @!P1 BRA `(.L_x_51) ;  /* 0xfffffffc00f09947 */ /* 0x004fea000383ffff */
[----:B------:R-:W-:Y:S05]  /*6a60*/  BRA `(.L_x_104) ;  /* 0xffffffc000c47947 */ /* 0x000fea000383ffff */
.L_x_52:
[----:B------:R-:W-:-:S07]  /*6a70*/  MOV R3, UR8 ;  /* 0x0000000800037c02 */ /* 0x000fce0008000f00 */
.L_x_105:
[----:B-1----:R1:W2:Y:S02]  /*6a80*/  SYNCS.PHASECHK.TRANS64.TRYWAIT P0, [R3+URZ+0x80], R0 ;  /* 0x00008000030075a7 */ /* 0x0022a400080011ff */
[----:B--2---:R-:W-:Y:S05]  /*6a90*/  @!P0 NANOSLEEP.SYNCS 0x989680 ;  /* 0x009896800000895d */ /* 0x004fea0003900000 */
[----:B------:R-:W2:Y:S02]  /*6aa0*/  @!P0 SYNCS.PHASECHK.TRANS64 P0, [R3+URZ+0x80], R0 ;  /* 0x00008000030085a7 */ /* 0x000ea400080010ff */
[----:B--2---:R-:W-:Y:S05]  /*6ab0*/  @!P0 BRA `(.L_x_105) ;  /* 0xfffffffc00f08947 */ /* 0x004fea000383ffff */
[----:B------:R-:W-:Y:S05]  /*6ac0*/  BRA `(.L_x_106) ;  /* 0xffffffc000fc7947 */ /* 0x000fea000383ffff */
.L_x_55:
[----:B------:R-:W-:Y:S07]  /*6ad0*/  MOV R0, UR7 ;  /* 0x0000000700007c02 */ /* 0x000fee0008000f00 */
.L_x_107:
[----:B-1----:R1:W2:Y:S02]  /*6ae0*/  SYNCS.PHASECHK.TRANS64.TRYWAIT P0, [R0+URZ], R3 ;  /* 0x00000003000075a7 */ /* 0x0022a400080011ff */
[----:B--2---:R-:W-:Y:S05]  /*6af0*/  @!P0 NANOSLEEP.SYNCS 0x989680 ;  /* 0x009896800000895d */ /* 0x004fea0003900000 */
[----:B------:R-:W2:Y:S02]  /*6b00*/  @!P0 SYNCS.PHASECHK.TRANS64 P0, [R0+URZ], R3 ;  /* 0x00000003000085a7 */ /* 0x000ea400080010ff */
[----:B--2---:R-:W-:Y:S05]  /*6b10*/  @!P0 BRA `(.L_x_107) ;  /* 0xfffffffc00f08947 */ /* 0x004fea000383ffff */
[----:B------:R-:W-:Y:S05]  /*6b20*/  BRA `(.L_x_54) ;  /* 0xffffffc400187947 */ /* 0x000fea000383ffff */
.L_x_58:
[----:B------:R-:W-:-:S07]  /*6b30*/  MOV R0, UR5 ;  /* 0x0000000500007c02 */ /* 0x000fce0008000f00 */
.L_x_108:
[----:B--2---:R2:W3:Y:S02]  /*6b40*/  SYNCS.PHASECHK.TRANS64.TRYWAIT P0, [R0+URZ], R3 ;  /* 0x00000003000075a7 */ /* 0x0044e400080011ff */
[----:B---3--:R-:W-:Y:S05]  /*6b50*/  @!P0 NANOSLEEP.SYNCS 0x989680 ;  /* 0x009896800000895d */ /* 0x008fea0003900000 */
[----:B------:R-:W3:Y:S02]  /*6b60*/  @!P0 SYNCS.PHASECHK.TRANS64 P0, [R0+URZ], R3 ;  /* 0x00000003000085a7 */ /* 0x000ee400080010ff */
[----:B---3--:R-:W-:Y:S05]  /*6b70*/  @!P0 BRA `(.L_x_108) ;  /* 0xfffffffc00f08947 */ /* 0x008fea000383ffff */
[----:B------:R-:W-:Y:S05]  /*6b80*/  BRA `(.L_x_109) ;  /* 0xffffffc400cc7947 */ /* 0x000fea000383ffff */
.L_x_59:
[----:B------:R-:W-:-:S07]  /*6b90*/  MOV R0, UR5 ;  /* 0x0000000500007c02 */ /* 0x000fce0008000f00 */
.L_x_110:
[----:B-1----:R1:W2:Y:S02]  /*6ba0*/  SYNCS.PHASECHK.TRANS64.TRYWAIT P0, [R0+URZ], R3 ;  /* 0x00000003000075a7 */ /* 0x0022a400080011ff */
[----:B--2---:R-:W-:Y:S05]  /*6bb0*/  @!P0 NANOSLEEP.SYNCS 0x989680 ;  /* 0x009896800000895d */ /* 0x004fea0003900000 */
[----:B------:R-:W2:Y:S02]  /*6bc0*/  @!P0 SYNCS.PHASECHK.TRANS64 P0, [R0+URZ], R3 ;  /* 0x00000003000085a7 */ /* 0x000ea400080010ff */
[----:B--2---:R-:W-:Y:S05]  /*6bd0*/  @!P0 BRA `(.L_x_110) ;  /* 0xfffffffc00f08947 */ /* 0x004fea000383ffff */
[----:B------:R-:W-:Y:S05]  /*6be0*/  BRA `(.L_x_111) ;  /* 0xffffffc400d87947 */ /* 0x000fea000383ffff */
.L_x_60:
[----:B------:R-:W-:-:S07]  /*6bf0*/  MOV R0, UR5 ;  /* 0x0000000500007c02 */ /* 0x000fce0008000f00 */
.L_x_112:
[----:B-1----:R1:W2:Y:S02]  /*6c00*/  SYNCS.PHASECHK.TRANS64.TRYWAIT P0, [R0+URZ], R3 ;  /* 0x00000003000075a7 */ /* 0x0022a400080011ff */
[----:B--2---:R-:W-:Y:S05]  /*6c10*/  @!P0 NANOSLEEP.SYNCS 0x989680 ;  /* 0x009896800000895d */ /* 0x004fea0003900000 */
[----:B------:R-:W2:Y:S02]  /*6c20*/  @!P0 SYNCS.PHASECHK.TRANS64 P0, [R0+URZ], R3 ;  /* 0x00000003000085a7 */ /* 0x000ea400080010ff */
[----:B--2---:R-:W-:Y:S05]  /*6c30*/  @!P0 BRA `(.L_x_112) ;  /* 0xfffffffc00f08947 */ /* 0x004fea000383ffff */
[----:B------:R-:W-:Y:S05]  /*6c40*/  BRA `(.L_x_113) ;  /* 0xffffffc400e47947 */ /* 0x000fea000383ffff */
.L_x_61:
[----:B------:R-:W-:-:S07]  /*6c50*/  MOV R0, UR7 ;  /* 0x0000000700007c02 */ /* 0x000fce0008000f00 */
.L_x_114:
[----:B-1----:R1:W2:Y:S02]  /*6c60*/  SYNCS.PHASECHK.TRANS64.TRYWAIT P0, [R0+URZ], R3 ;  /* 0x00000003000075a7 */ /* 0x0022a400080011ff */
[----:B--2---:R-:W-:Y:S05]  /*6c70*/  @!P0 NANOSLEEP.SYNCS 0x989680 ;  /* 0x009896800000895d */ /* 0x004fea0003900000 */
[----:B------:R-:W2:Y:S02]  /*6c80*/  @!P0 SYNCS.PHASECHK.TRANS64 P0, [R0+URZ], R3 ;  /* 0x00000003000085a7 */ /* 0x000ea400080010ff */
[----:B--2---:R-:W-:Y:S05]  /*6c90*/  @!P0 BRA `(.L_x_114) ;  /* 0xfffffffc00f08947 */ /* 0x004fea000383ffff */
[----:B------:R-:W-:Y:S05]  /*6ca0*/  BRA `(.L_x_115) ;  /* 0xffffffc400f07947 */ /* 0x000fea000383ffff */
.L_x_66:
[----:B---3--:R3:W1:Y:S02]  /*6cb0*/  SYNCS.PHASECHK.TRANS64.TRYWAIT P0, [R0+URZ+0x40], R3 ;  /* 0x00004003000075a7 */ /* 0x00866400080011ff */
[----:B-1----:R-:W-:Y:S05]  /*6cc0*/  @!P0 NANOSLEEP.SYNCS 0x989680 ;  /* 0x009896800000895d */ /* 0x002fea0003900000 */
[----:B------:R-:W1:Y:S02]  /*6cd0*/  @!P0 SYNCS.PHASECHK.TRANS64 P0, [R0+URZ+0x40], R3 ;  /* 0x00004003000085a7 */ /* 0x000e6400080010ff */
[----:B-1----:R-:W-:Y:S05]  /*6ce0*/  @!P0 BRA `(.L_x_66) ;  /* 0xfffffffc00f08947 */ /* 0x002fea000383ffff */
[----:B------:R-:W-:Y:S05]  /*6cf0*/  BRA `(.L_x_116) ;  /* 0xffffffc800ec7947 */ /* 0x000fea000383ffff */
.L_x_69:
[----:B------:R-:W-:Y:S07]  /*6d00*/  MOV R0, UR6 ;  /* 0x0000000600007c02 */ /* 0x000fee0008000f00 */
.L_x_117:
[----:B-1----:R1:W3:Y:S02]  /*6d10*/  SYNCS.PHASECHK.TRANS64.TRYWAIT P0, [R0+URZ+0x38], R3 ;  /* 0x00003803000075a7 */ /* 0x0022e400080011ff */
[----:B---3--:R-:W-:Y:S05]  /*6d20*/  @!P0 NANOSLEEP.SYNCS 0x989680 ;  /* 0x009896800000895d */ /* 0x008fea0003900000 */
[----:B------:R-:W3:Y:S02]  /*6d30*/  @!P0 SYNCS.PHASECHK.TRANS64 P0, [R0+URZ+0x38], R3 ;  /* 0x00003803000085a7 */ /* 0x000ee400080010ff */
[----:B---3--:R-:W-:Y:S05]  /*6d40*/  @!P0 BRA `(.L_x_117) ;  /* 0xfffffffc00f08947 */ /* 0x008fea000383ffff */
[----:B------:R-:W-:Y:S05]  /*6d50*/  BRA `(.L_x_68) ;  /* 0xffffffcc00d87947 */ /* 0x000fea000383ffff */
.L_x_72:
[----:B------:R-:W-:Y:S07]  /*6d60*/  MOV R3, UR6 ;  /* 0x0000000600037c02 */ /* 0x000fee0008000f00 */
.L_x_118:
[----:B-1----:R1:W2:Y:S02]  /*6d70*/  SYNCS.PHASECHK.TRANS64.TRYWAIT P2, [R3+URZ+0x28], R26 ;  /* 0x0000281a030075a7 */ /* 0x0022a400080411ff */
[----:B--2---:R-:W-:Y:S05]  /*6d80*/  @!P2 NANOSLEEP.SYNCS 0x989680 ;  /* 0x009896800000a95d */ /* 0x004fea0003900000 */
[----:B------:R-:W2:Y:S02]  /*6d90*/  @!P2 SYNCS.PHASECHK.TRANS64 P2, [R3+URZ+0x28], R26 ;  /* 0x0000281a0300a5a7 */ /* 0x000ea400080410ff */
[----:B--2---:R-:W-:Y:S05]  /*6da0*/  @!P2 BRA `(.L_x_118) ;  /* 0xfffffffc00f0a947 */ /* 0x004fea000383ffff */
[----:B------:R-:W-:Y:S05]  /*6db0*/  BRA `(.L_x_119) ;  /* 0xffffffd0006c7947 */ /* 0x000fea000383ffff */
.L_x_75:
[----:B--2---:R2:W4:Y:S02]  /*6dc0*/  SYNCS.PHASECHK.TRANS64.TRYWAIT P0, [R0+URZ+0x40], R3 ;  /* 0x00004003000075a7 */ /* 0x00452400080011ff */
[----:B----4-:R-:W-:Y:S05]  /*6dd0*/  @!P0 NANOSLEEP.SYNCS 0x989680 ;  /* 0x009896800000895d */ /* 0x010fea0003900000 */
[----:B------:R-:W4:Y:S02]  /*6de0*/  @!P0 SYNCS.PHASECHK.TRANS64 P0, [R0+URZ+0x40], R3 ;  /* 0x00004003000085a7 */ /* 0x000f2400080010ff */
[----:B----4-:R-:W-:Y:S05]  /*6df0*/  @!P0 BRA `(.L_x_75) ;  /* 0xfffffffc00f08947 */ /* 0x010fea000383ffff */
[----:B------:R-:W-:Y:S05]  /*6e00*/  BRA `(.L_x_120) ;  /* 0xffffffd400bc7947 */ /* 0x000fea000383ffff */
.L_x_86:
[----:B-1----:R-:W-:Y:S04]  /*6e10*/  MOV R0, UR43 ;  /* 0x0000002b00007c02 */ /* 0x002fe80008000f00 */
[----:B------:R1:W2:Y:S03]  /*6e20*/  SYNCS.PHASECHK.TRANS64.TRYWAIT P1, [R0+URZ+0x20], R3 ;  /* 0x00002003000075a7 */ /* 0x0002a600080211ff */
[----:B--2---:R-:W-:Y:S05]  /*6e30*/  @!P1 NANOSLEEP.SYNCS 0x989680 ;  /* 0x009896800000995d */ /* 0x004fea0003900000 */
[----:B------:R-:W2:Y:S02]  /*6e40*/  @!P1 SYNCS.PHASECHK.TRANS64 P1, [R0+URZ+0x20], R3 ;  /* 0x00002003000095a7 */ /* 0x000ea400080210ff */
[----:B--2---:R-:W-:Y:S05]  /*6e50*/  @!P1 BRA `(.L_x_86) ;  /* 0xfffffffc00ec9947 */ /* 0x004fea000383ffff */
[----:B------:R-:W-:Y:S05]  /*6e60*/  BRA `(.L_x_85) ;  /* 0xffffffe000b87947 */ /* 0x000fea000383ffff */
.L_x_88:
[----:B------:R1:W1:Y:S02]  /*6e70*/  SYNCS.PHASECHK.TRANS64.TRYWAIT P1, [R156+URZ+0x60], R5 ;  /* 0x000060059c0075a7 */ /* 0x00026400080211ff */
[----:B-1----:R-:W-:Y:S05]  /*6e80*/  @!P1 NANOSLEEP.SYNCS 0x989680 ;  /* 0x009896800000995d */ /* 0x002fea0003900000 */
[----:B------:R-:W1:Y:S02]  /*6e90*/  @!P1 SYNCS.PHASECHK.TRANS64 P1, [R156+URZ+0x60], R5 ;  /* 0x000060059c0095a7 */ /* 0x000e6400080210ff */
[----:B-1----:R-:W-:Y:S05]  /*6ea0*/  @!P1 BRA `(.L_x_88) ;  /* 0xfffffffc00f09947 */ /* 0x002fea000383ffff */
[----:B------:R-:W-:Y:S05]  /*6eb0*/  BRA `(.L_x_87) ;  /* 0xffffffe000fc7947 */ /* 0x000fea000383ffff */
        .weak           $__internal_0_$__cuda_sm10x_tcgen05_guardrail_trap_col_being_dealloced_not_returned_by_alloc
        .type           $__internal_0_$__cuda_sm10x_tcgen05_guardrail_trap_col_being_dealloced_not_returned_by_alloc,@function
        .size           $__internal_0_$__cuda_sm10x_tcgen05_guardrail_trap_col_being_dealloced_not_returned_by_alloc,($__internal_1_$__cuda_sm10x_tcgen05_guardrail_trap_phase_invalid_during_alloc - $__internal_0_$__cuda_sm10x_tcgen05_guardrail_trap_col_being_dealloced_not_returned_by_alloc)
$__internal_0_$__cuda_sm10x_tcgen05_guardrail_trap_col_being_dealloced_not_returned_by_alloc:
[----:B------:R-:W-:Y:S05]  /*6ec0*/  BPT.TRAP 0x1 ;  /* 0x000000040000795c */ /* 0x000fea0000300000 */
[----:B------:R-:W-:-:S04]  /*6ed0*/  HFMA2 R3, -RZ, RZ, 0, 0 ;  /* 0x00000000ff037431 */ /* 0x000fc800000001ff */
[----:B------:R-:W-:Y:S05]  /*6ee0*/  RET.REL.NODEC R2 `(_ZN7cutlass13device_kernelINS_4gemm6kernel13GemmUniversalIN4cute5tupleIJiiiiEEENS1_10collective13CollectiveMmaINS1_35MainloopSm100TmaUmmaWarpSpecializedILi2ELi2ELi4ENS5_IJNS4_1CILi1EEESB_SB_EEEEENS5_IJNSA_ILi128EEENSA_ILi64EEESF_EEENS_12float_e4m3_tENS5_IJlSB_lEEESH_SI_NS4_8TiledMMAINS4_8MMA_AtomIJNS4_10MMA_TraitsINS4_19SM100_MMA_F8F6F4_SSEJSH_SH_fSE_SF_NS4_17integral_constantINS4_4UMMA5MajorELSP_0EEESQ_NSN_INSO_7ScaleInELSR_0EEESS_EEEEEENS4_6LayoutISC_NS5_IJNSA_ILi0EEESW_SW_EEEEENS5_IJNS4_10UnderscoreESZ_SZ_EEEEENS4_13SM90_TMA_LOADENS4_14ComposedLayoutINS4_7SwizzleILi2ELi4ELi3EEENS4_18smem_ptr_flag_bitsILi8EEENSV_INS5_IJNSA_ILi8EEESF_EEENS5_IJSF_SB_EEEEEEEvNS4_8identityES12_S1C_vS1D_EENS_8epilogue10collective18CollectiveEpilogueINS1F_23Sm100TmaWarpSpecializedILi1ELi1ELi64ELb0ELb0EEEJSG_NS5_IJNSV_ISE_SB_EENSV_ISF_SB_EEEEESH_SI_SH_SI_NS1F_6fusion15FusionCallbacksIS1J_NS1N_17LinearCombinationISH_fSH_fLNS_15FloatRoundStyleE2EEESG_S1M_JEEENS4_5SM1004TMEM4LOAD26SM100_TMEM_LOAD_32dp32b64xES12_S1C_NS4_39AutoVectorizingCopyWithAssumedAlignmentILi128EEENS4_14SM90_TMA_STOREES1C_S1Y_S1Y_EEEvvEEEEvNT_6ParamsE) ;  /* 0xffffff9002447950 */ /* 0x000fea0003c3ffff */
        .weak           $__internal_1_$__cuda_sm10x_tcgen05_guardrail_trap_phase_invalid_during_alloc
        .type           $__internal_1_$__cuda_sm10x_tcgen05_guardrail_trap_phase_invalid_during_alloc,@function
        .size           $__internal_1_$__cuda_sm10x_tcgen05_guardrail_trap_phase_invalid_during_alloc,($__internal_2_$__cuda_sm10x_tcgen05_guardrail_trap_unallocated_columns_being_dealloced - $__internal_1_$__cuda_sm10x_tcgen05_guardrail_trap_phase_invalid_during_alloc)
$__internal_1_$__cuda_sm10x_tcgen05_guardrail_trap_phase_invalid_during_alloc:
[----:B------:R-:W-:Y:S05]  /*6ef0*/  BPT.TRAP 0x1 ;  /* 0x000000040000795c */ /* 0x000fea0000300000 */
[----:B------:R-:W-:-:S04]  /*6f00*/  MOV R3, 0x0 ;  /* 0x0000000000037802 */ /* 0x000fc80000000f00 */
[----:B------:R-:W-:Y:S05]  /*6f10*/  RET.REL.NODEC R2 `(_ZN7cutlass13device_kernelINS_4gemm6kernel13GemmUniversalIN4cute5tupleIJiiiiEEENS1_10collective13CollectiveMmaINS1_35MainloopSm100TmaUmmaWarpSpecializedILi2ELi2ELi4ENS5_IJNS4_1CILi1EEESB_SB_EEEEENS5_IJNSA_ILi128EEENSA_ILi64EEESF_EEENS_12float_e4m3_tENS5_IJlSB_lEEESH_SI_NS4_8TiledMMAINS4_8MMA_AtomIJNS4_10MMA_TraitsINS4_19SM100_MMA_F8F6F4_SSEJSH_SH_fSE_SF_NS4_17integral_constantINS4_4UMMA5MajorELSP_0EEESQ_NSN_INSO_7ScaleInELSR_0EEESS_EEEEEENS4_6LayoutISC_NS5_IJNSA_ILi0EEESW_SW_EEEEENS5_IJNS4_10UnderscoreESZ_SZ_EEEEENS4_13SM90_TMA_LOADENS4_14ComposedLayoutINS4_7SwizzleILi2ELi4ELi3EEENS4_18smem_ptr_flag_bitsILi8EEENSV_INS5_IJNSA_ILi8EEESF_EEENS5_IJSF_SB_EEEEEEEvNS4_8identityES12_S1C_vS1D_EENS_8epilogue10collective18CollectiveEpilogueINS1F_23Sm100TmaWarpSpecializedILi1ELi1ELi64ELb0ELb0EEEJSG_NS5_IJNSV_ISE_SB_EENSV_ISF_SB_EEEEESH_SI_SH_SI_NS1F_6fusion15FusionCallbacksIS1J_NS1N_17LinearCombinationISH_fSH_fLNS_15FloatRoundStyleE2EEESG_S1M_JEEENS4_5SM1004TMEM4LOAD26SM100_TMEM_LOAD_32dp32b64xES12_S1C_NS4_39AutoVectorizingCopyWithAssumedAlignmentILi128EEENS4_14SM90_TMA_STOREES1C_S1Y_S1Y_EEEvvEEEEvNT_6ParamsE) ;  /* 0xffffff9002387950 */ /* 0x000fea0003c3ffff */
        .weak           $__internal_2_$__cuda_sm10x_tcgen05_guardrail_trap_unallocated_columns_being_dealloced
        .type           $__internal_2_$__cuda_sm10x_tcgen05_guardrail_trap_unallocated_columns_being_dealloced,@function
        .size           $__internal_2_$__cuda_sm10x_tcgen05_guardrail_trap_unallocated_columns_being_dealloced,(.L_x_122 - $__internal_2_$__cuda_sm10x_tcgen05_guardrail_trap_unallocated_columns_being_dealloced)
$__internal_2_$__cuda_sm10x_tcgen05_guardrail_trap_unallocated_columns_being_dealloced:
[----:B------:R-:W-:Y:S05]  /*6f20*/  BPT.TRAP 0x1 ;  /* 0x000000040000795c */ /* 0x000fea0000300000 */
[----:B------:R-:W-:-:S04]  /*6f30*/  HFMA2 R3, -RZ, RZ, 0, 0 ;  /* 0x00000000ff037431 */ /* 0x000fc800000001ff */
[----:B------:R-:W-:Y:S05]  /*6f40*/  RET.REL.NODEC R2 `(_ZN7cutlass13device_kernelINS_4gemm6kernel13GemmUniversalIN4cute5tupleIJiiiiEEENS1_10collective13CollectiveMmaINS1_35MainloopSm100TmaUmmaWarpSpecializedILi2ELi2ELi4ENS5_IJNS4_1CILi1EEESB_SB_EEEEENS5_IJNSA_ILi128EEENSA_ILi64EEESF_EEENS_12float_e4m3_tENS5_IJlSB_lEEESH_SI_NS4_8TiledMMAINS4_8MMA_AtomIJNS4_10MMA_TraitsINS4_19SM100_MMA_F8F6F4_SSEJSH_SH_fSE_SF_NS4_17integral_constantINS4_4UMMA5MajorELSP_0EEESQ_NSN_INSO_7ScaleInELSR_0EEESS_EEEEEENS4_6LayoutISC_NS5_IJNSA_ILi0EEESW_SW_EEEEENS5_IJNS4_10UnderscoreESZ_SZ_EEEEENS4_13SM90_TMA_LOADENS4_14ComposedLayoutINS4_7SwizzleILi2ELi4ELi3EEENS4_18smem_ptr_flag_bitsILi8EEENSV_INS5_IJNSA_ILi8EEESF_EEENS5_IJSF_SB_EEEEEEEvNS4_8identityES12_S1C_vS1D_EENS_8epilogue10collective18CollectiveEpilogueINS1F_23Sm100TmaWarpSpecializedILi1ELi1ELi64ELb0ELb0EEEJSG_NS5_IJNSV_ISE_SB_EENSV_ISF_SB_EEEEESH_SI_SH_SI_NS1F_6fusion15FusionCallbacksIS1J_NS1N_17LinearCombinationISH_fSH_fLNS_15FloatRoundStyleE2EEESG_S1M_JEEENS4_5SM1004TMEM4LOAD26SM100_TMEM_LOAD_32dp32b64xES12_S1C_NS4_39AutoVectorizingCopyWithAssumedAlignmentILi128EEENS4_14SM90_TMA_STOREES1C_S1Y_S1Y_EEEvvEEEEvNT_6ParamsE) ;  /* 0xffffff90022c7950 */ /* 0x000fea0003c3ffff */
.L_x_121:
[----:B------:R-:W-:-:S00]  /*6f50*/  BRA `(.L_x_121) ;  /* 0xfffffffc00fc7947 */ /* 0x000fc0000383ffff */
[----:B------:R-:W-:-:S00]  /*6f60*/  NOP ;  /* 0x0000000000007918 */ /* 0x000fc00000000000 */
        /* <DEDUP_REMOVED lines=9> */
.L_x_122:


//--------------------- .nv.global.init           --------------------------
	.section	.nv.global.init,"aw",@progbits
.nv.global.init:
	.type		$str$27,@object
	.size		$str$27,($str$28 - $str$27)
$str$27:
        /*0000*/ 	.byte	0x28, 0x61, 0x64, 0x64, 0x72, 0x65, 0x73, 0x73, 0x20, 0x26, 0x20, 0x6d, 0x61, 0x73, 0x6b, 0x29
        /*0010*/ 	.byte	0x20, 0x3d, 0x3d, 0x20, 0x30, 0x00
	.type		$str$28,@object
	.size		$str$28,($str$26 - $str$28)
$str$28:
        /*0016*/ 	.byte	0x2f, 0x74, 0x6d, 0x70, 0x2f, 0x63, 0x75, 0x74, 0x6c, 0x61, 0x73, 0x73, 0x5f, 0x73, 0x77, 0x65
        /*0026*/ 	.byte	0x65, 0x70, 0x5f, 0x73, 0x72, 0x63, 0x2f, 0x69, 0x6e, 0x63, 0x6c, 0x75, 0x64, 0x65, 0x2f, 0x63
        /*0036*/ 	.byte	0x75, 0x74, 0x65, 0x2f, 0x70, 0x6f, 0x69, 0x6e, 0x74, 0x65, 0x72, 0x5f, 0x66, 0x6c, 0x61, 0x67
        /*0046*/ 	.byte	0x67, 0x65, 0x64, 0x2e, 0x68, 0x70, 0x70, 0x00
	.type		$str$26,@object
	.size		$str$26,($str$25 - $str$26)
$str$26:
        /*004e*/ 	.byte	0x2f, 0x74, 0x6d, 0x70, 0x2f, 0x63, 0x75, 0x74, 0x6c, 0x61, 0x73, 0x73, 0x5f, 0x73, 0x77, 0x65
        /*005e*/ 	.byte	0x65, 0x70, 0x5f, 0x73, 0x72, 0x63, 0x2f, 0x69, 0x6e, 0x63, 0x6c, 0x75, 0x64, 0x65, 0x2f, 0x63
        /*006e*/ 	.byte	0x75, 0x74, 0x65, 0x2f, 0x61, 0x74, 0x6f, 0x6d, 0x2f, 0x63, 0x6f, 0x70, 0x79, 0x5f, 0x74, 0x72
        /*007e*/ 	.byte	0x61, 0x69, 0x74, 0x73, 0x5f, 0x73, 0x6d, 0x31, 0x30, 0x30, 0x2e, 0x68, 0x70, 0x70, 0x00
	.type		$str$25,@object
	.size		$str$25,(__unnamed_1 - $str$25)
$str$25:
        /*008d*/ 	.byte	0x28, 0x28, 0x75, 0x69, 0x6e, 0x74, 0x33, 0x32, 0x5f, 0x74, 0x28, 0x74, 0x68, 0x72, 0x65, 0x61
        /*009d*/ 	.byte	0x64, 0x49, 0x64, 0x78, 0x2e, 0x78, 0x29, 0x20, 0x2f, 0x20, 0x33, 0x32, 0x29, 0x20, 0x25, 0x20
        /*00ad*/ 	.byte	0x34, 0x29, 0x20, 0x3d, 0x3d, 0x20, 0x28, 0x28, 0x28, 0x74, 0x6d, 0x65, 0x6d, 0x5f, 0x61, 0x64
        /*00bd*/ 	.byte	0x64, 0x72, 0x20, 0x3e, 0x3e, 0x20, 0x31, 0x36, 0x29, 0x20, 0x2f, 0x20, 0x33, 0x32, 0x29, 0x20
        /*00cd*/ 	.byte	0x25, 0x20, 0x34, 0x29, 0x00
	.type		__unnamed_1,@object
	.size		__unnamed_1,(__unnamed_2 - __unnamed_1)
__unnamed_1:
        /*00d2*/ 	.byte	0x61, 0x75, 0x74, 0x6f, 0x20, 0x63, 0x75, 0x74, 0x65, 0x3a, 0x3a, 0x61, 0x73, 0x5f, 0x70, 0x6f
        /* <DEDUP_REMOVED lines=24> */
        /*0262*/ 	.byte	0x43, 0x3c, 0x38, 0x31, 0x39, 0x32, 0x3e, 0x3e, 0x3e, 0x3e, 0x5d, 0x00
	.type		__unnamed_2,@object
	.size		__unnamed_2,(.L_2 - __unnamed_2)
__unnamed_2:
        /* <DEDUP_REMOVED lines=42> */
        /*050e*/ 	.byte	0x3e, 0x3e, 0x3e, 0x3e, 0x5d, 0x00
.L_2:


//--------------------- .nv.shared._ZN7cutlass13device_kernelINS_4gemm6kernel13GemmUniversalIN4cute5tupleIJiiiiEEENS1_10collective13CollectiveMmaINS1_35MainloopSm100TmaUmmaWarpSpecializedILi2ELi2ELi4ENS5_IJNS4_1CILi1EEESB_SB_EEEEENS5_IJNSA_ILi128EEENSA_ILi64EEESF_EEENS_12float_e4m3_tENS5_IJlSB_lEEESH_SI_NS4_8TiledMMAINS4_8MMA_AtomIJNS4_10MMA_TraitsINS4_19SM100_MMA_F8F6F4_SSEJSH_SH_fSE_SF_NS4_17integral_constantINS4_4UMMA5MajorELSP_0EEESQ_NSN_INSO_7ScaleInELSR_0EEESS_EEEEEENS4_6LayoutISC_NS5_IJNSA_ILi0EEESW_SW_EEEEENS5_IJNS4_10UnderscoreESZ_SZ_EEEEENS4_13SM90_TMA_LOADENS4_14ComposedLayoutINS4_7SwizzleILi2ELi4ELi3EEENS4_18smem_ptr_flag_bitsILi8EEENSV_INS5_IJNSA_ILi8EEESF_EEENS5_IJSF_SB_EEEEEEEvNS4_8identityES12_S1C_vS1D_EENS_8epilogue10collective18CollectiveEpilogueINS1F_23Sm100TmaWarpSpecializedILi1ELi1ELi64ELb0ELb0EEEJSG_NS5_IJNSV_ISE_SB_EENSV_ISF_SB_EEEEESH_SI_SH_SI_NS1F_6fusion15FusionCallbacksIS1J_NS1N_17LinearCombinationISH_fSH_fLNS_15FloatRoundStyleE2EEESG_S1M_JEEENS4_5SM1004TMEM4LOAD26SM100_TMEM_LOAD_32dp32b64xES12_S1C_NS4_39AutoVectorizingCopyWithAssumedAlignmentILi128EEENS4_14SM90_TMA_STOREES1C_S1Y_S1Y_EEEvvEEEEvNT_6ParamsE --------------------------
	.section	.nv.shared._ZN7cutlass13device_kernelINS_4gemm6kernel13GemmUniversalIN4cute5tupleIJiiiiEEENS1_10collective13CollectiveMmaINS1_35MainloopSm100TmaUmmaWarpSpecializedILi2ELi2ELi4ENS5_IJNS4_1CILi1EEESB_SB_EEEEENS5_IJNSA_ILi128EEENSA_ILi64EEESF_EEENS_12float_e4m3_tENS5_IJlSB_lEEESH_SI_NS4_8TiledMMAINS4_8MMA_AtomIJNS4_10MMA_TraitsINS4_19SM100_MMA_F8F6F4_SSEJSH_SH_fSE_SF_NS4_17integral_constantINS4_4UMMA5MajorELSP_0EEESQ_NSN_INSO_7ScaleInELSR_0EEESS_EEEEEENS4_6LayoutISC_NS5_IJNSA_ILi0EEESW_SW_EEEEENS5_IJNS4_10UnderscoreESZ_SZ_EEEEENS4_13SM90_TMA_LOADENS4_14ComposedLayoutINS4_7SwizzleILi2ELi4ELi3EEENS4_18smem_ptr_flag_bitsILi8EEENSV_INS5_IJNSA_ILi8EEESF_EEENS5_IJSF_SB_EEEEEEEvNS4_8identityES12_S1C_vS1D_EENS_8epilogue10collective18CollectiveEpilogueINS1F_23Sm100TmaWarpSpecializedILi1ELi1ELi64ELb0ELb0EEEJSG_NS5_IJNSV_ISE_SB_EENSV_ISF_SB_EEEEESH_SI_SH_SI_NS1F_6fusion15FusionCallbacksIS1J_NS1N_17LinearCombinationISH_fSH_fLNS_15FloatRoundStyleE2EEESG_S1M_JEEENS4_5SM1004TMEM4LOAD26SM100_TMEM_LOAD_32dp32b64xES12_S1C_NS4_39AutoVectorizingCopyWithAssumedAlignmentILi128EEENS4_14SM90_TMA_STOREES1C_S1Y_S1Y_EEEvvEEEEvNT_6ParamsE,"aw",@nobits
	.sectionflags	@""
	.align	16
	.zero		1024


//--------------------- .nv.shared.reserved.0     --------------------------
	.section	.nv.shared.reserved.0,"aw",@nobits
	.weak		__nv_reservedSMEM_offset_0_alias
	.size		__nv_reservedSMEM_offset_0_alias, 0, 64
	.other		__nv_reservedSMEM_offset_0_alias,@"STO_CUDA_RESERVED_SHARED STV_DEFAULT"
__nv_reservedSMEM_offset_0_alias:
	.zero		0
.nv.shared.reserved.0:
	.zero		64
	.weak		__nv_reservedSMEM_tcgen05_partition
	.type		__nv_reservedSMEM_tcgen05_partition,@object
	.size		__nv_reservedSMEM_tcgen05_partition,(.L_0 - __nv_reservedSMEM_tcgen05_partition)
__nv_reservedSMEM_tcgen05_partition:
	.zero		32
.L_0:


//--------------------- .nv.global                --------------------------
	.section	.nv.global,"aw",@nobits
.nv.global:
	.type		_ZN40_INTERNAL_c5f382a6_4_k_cu_7be9d3dd_316454cute1_E,@object
	.size		_ZN40_INTERNAL_c5f382a6_4_k_cu_7be9d3dd_316454cute1_E,(_ZN40_INTERNAL_c5f382a6_4_k_cu_7be9d3dd_316454cuda3std3__45__cpo6cbeginE - _ZN40_INTERNAL_c5f382a6_4_k_cu_7be9d3dd_316454cute1_E)
_ZN40_INTERNAL_c5f382a6_4_k_cu_7be9d3dd_316454cute1_E:
	.zero		1
	.type		_ZN40_INTERNAL_c5f382a6_4_k_cu_7be9d3dd_316454cuda3std3__45__cpo6cbeginE,@object
	.size		_ZN40_INTERNAL_c5f382a6_4_k_cu_7be9d3dd_316454cuda3std3__45__cpo6cbeginE,(_ZN40_INTERNAL_c5f382a6_4_k_cu_7be9d3dd_316454cuda3std3__48in_placeE - _ZN40_INTERNAL_c5f382a6_4_k_cu_7be9d3dd_316454cuda3std3__45__cpo6cbeginE)
_ZN40_INTERNAL_c5f382a6_4_k_cu_7be9d3dd_316454cuda3std3__45__cpo6cbeginE:
	.zero		1
	.type		_ZN40_INTERNAL_c5f382a6_4_k_cu_7be9d3dd_316454cuda3std3__48in_placeE,@object
	.size		_ZN40_INTERNAL_c5f382a6_4_k_cu_7be9d3dd_316454cuda3std3__48in_placeE,(_ZN40_INTERNAL_c5f382a6_4_k_cu_7be9d3dd_316454cuda3std6ranges3__45__cpo9iter_moveE - _ZN40_INTERNAL_c5f382a6_4_k_cu_7be9d3dd_316454cuda3std3__48in_placeE)
_ZN40_INTERNAL_c5f382a6_4_k_cu_7be9d3dd_316454cuda3std3__48in_placeE:
	.zero		1
	.type		_ZN40_INTERNAL_c5f382a6_4_k_cu_7be9d3dd_316454cuda3std6ranges3__45__cpo9iter_moveE,@object
	.size		_ZN40_INTERNAL_c5f382a6_4_k_cu_7be9d3dd_316454cuda3std6ranges3__45__cpo9iter_moveE,(_ZN40_INTERNAL_c5f382a6_4_k_cu_7be9d3dd_316454cuda3std3__45__cpo5beginE - _ZN40_INTERNAL_c5f382a6_4_k_cu_7be9d3dd_316454cuda3std6ranges3__45__cpo9iter_moveE)
_ZN40_INTERNAL_c5f382a6_4_k_cu_7be9d3dd_316454cuda3std6ranges3__45__cpo9iter_moveE:
	.zero		1
	.type		_ZN40_INTERNAL_c5f382a6_4_k_cu_7be9d3dd_316454cuda3std3__45__cpo5beginE,@object
	.size		_ZN40_INTERNAL_c5f382a6_4_k_cu_7be9d3dd_316454cuda3std3__45__cpo5beginE,(_ZN40_INTERNAL_c5f382a6_4_k_cu_7be9d3dd_316454cuda3std3__442_GLOBAL__N__c5f382a6_4_k_cu_7be9d3dd_316456ignoreE - _ZN40_INTERNAL_c5f382a6_4_k_cu_7be9d3dd_316454cuda3std3__45__cpo5beginE)
_ZN40_INTERNAL_c5f382a6_4_k_cu_7be9d3dd_316454cuda3std3__45__cpo5beginE:
	.zero		1
	.type		_ZN40_INTERNAL_c5f382a6_4_k_cu_7be9d3dd_316454cuda3std3__442_GLOBAL__N__c5f382a6_4_k_cu_7be9d3dd_316456ignoreE,@object
	.size		_ZN40_INTERNAL_c5f382a6_4_k_cu_7be9d3dd_316454cuda3std3__442_GLOBAL__N__c5f382a6_4_k_cu_7be9d3dd_316456ignoreE,(_ZN40_INTERNAL_c5f382a6_4_k_cu_7be9d3dd_316454cute7productE - _ZN40_INTERNAL_c5f382a6_4_k_cu_7be9d3dd_316454cuda3std3__442_GLOBAL__N__c5f382a6_4_k_cu_7be9d3dd_316456ignoreE)
_ZN40_INTERNAL_c5f382a6_4_k_cu_7be9d3dd_316454cuda3std3__442_GLOBAL__N__c5f382a6_4_k_cu_7be9d3dd_316456ignoreE:
	.zero		1
	.type		_ZN40_INTERNAL_c5f382a6_4_k_cu_7be9d3dd_316454cute7productE,@object
	.size		_ZN40_INTERNAL_c5f382a6_4_k_cu_7be9d3dd_316454cute7productE,(_ZN40_INTERNAL_c5f382a6_4_k_cu_7be9d3dd_316454cuda3std3__45__cpo3endE - _ZN40_INTERNAL_c5f382a6_4_k_cu_7be9d3dd_316454cute7productE)
_ZN40_INTERNAL_c5f382a6_4_k_cu_7be9d3dd_316454cute7productE:
	.zero		1
	.type		_ZN40_INTERNAL_c5f382a6_4_k_cu_7be9d3dd_316454cuda3std3__45__cpo3endE,@object
	.size		_ZN40_INTERNAL_c5f382a6_4_k_cu_7be9d3dd_316454cuda3std3__45__cpo3endE,(_ZN40_INTERNAL_c5f382a6_4_k_cu_7be9d3dd_316454cuda3std3__419piecewise_constructE - _ZN40_INTERNAL_c5f382a6_4_k_cu_7be9d3dd_316454cuda3std3__45__cpo3endE)
_ZN40_INTERNAL_c5f382a6_4_k_cu_7be9d3dd_316454cuda3std3__45__cpo3endE:
	.zero		1
	.type		_ZN40_INTERNAL_c5f382a6_4_k_cu_7be9d3dd_316454cuda3std3__419piecewise_constructE,@object
	.size		_ZN40_INTERNAL_c5f382a6_4_k_cu_7be9d3dd_316454cuda3std3__419piecewise_constructE,(_ZN40_INTERNAL_c5f382a6_4_k_cu_7be9d3dd_316454cuda3std3__45__cpo4cendE - _ZN40_INTERNAL_c5f382a6_4_k_cu_7be9d3dd_316454cuda3std3__419piecewise_constructE)
_ZN40_INTERNAL_c5f382a6_4_k_cu_7be9d3dd_316454cuda3std3__419piecewise_constructE:
	.zero		1
	.type		_ZN40_INTERNAL_c5f382a6_4_k_cu_7be9d3dd_316454cuda3std3__45__cpo4cendE,@object
	.size		_ZN40_INTERNAL_c5f382a6_4_k_cu_7be9d3dd_316454cuda3std3__45__cpo4cendE,(_ZN40_INTERNAL_c5f382a6_4_k_cu_7be9d3dd_316454cuda3std6ranges3__45__cpo4swapE - _ZN40_INTERNAL_c5f382a6_4_k_cu_7be9d3dd_316454cuda3std3__45__cpo4cendE)
_ZN40_INTERNAL_c5f382a6_4_k_cu_7be9d3dd_316454cuda3std3__45__cpo4cendE:
	.zero		1
	.type		_ZN40_INTERNAL_c5f382a6_4_k_cu_7be9d3dd_316454cuda3std6ranges3__45__cpo4swapE,@object
	.size		_ZN40_INTERNAL_c5f382a6_4_k_cu_7be9d3dd_316454cuda3std6ranges3__45__cpo4swapE,(.L_10 - _ZN40_INTERNAL_c5f382a6_4_k_cu_7be9d3dd_316454cuda3std6ranges3__45__cpo4swapE)
_ZN40_INTERNAL_c5f382a6_4_k_cu_7be9d3dd_316454cuda3std6ranges3__45__cpo4swapE:
	.zero		1
.L_10:


//--------------------- .nv.constant0._ZN7cutlass13device_kernelINS_4gemm6kernel13GemmUniversalIN4cute5tupleIJiiiiEEENS1_10collective13CollectiveMmaINS1_35MainloopSm100TmaUmmaWarpSpecializedILi2ELi2ELi4ENS5_IJNS4_1CILi1EEESB_SB_EEEEENS5_IJNSA_ILi128EEENSA_ILi64EEESF_EEENS_12float_e4m3_tENS5_IJlSB_lEEESH_SI_NS4_8TiledMMAINS4_8MMA_AtomIJNS4_10MMA_TraitsINS4_19SM100_MMA_F8F6F4_SSEJSH_SH_fSE_SF_NS4_17integral_constantINS4_4UMMA5MajorELSP_0EEESQ_NSN_INSO_7ScaleInELSR_0EEESS_EEEEEENS4_6LayoutISC_NS5_IJNSA_ILi0EEESW_SW_EEEEENS5_IJNS4_10UnderscoreESZ_SZ_EEEEENS4_13SM90_TMA_LOADENS4_14ComposedLayoutINS4_7SwizzleILi2ELi4ELi3EEENS4_18smem_ptr_flag_bitsILi8EEENSV_INS5_IJNSA_ILi8EEESF_EEENS5_IJSF_SB_EEEEEEEvNS4_8identityES12_S1C_vS1D_EENS_8epilogue10collective18CollectiveEpilogueINS1F_23Sm100TmaWarpSpecializedILi1ELi1ELi64ELb0ELb0EEEJSG_NS5_IJNSV_ISE_SB_EENSV_ISF_SB_EEEEESH_SI_SH_SI_NS1F_6fusion15FusionCallbacksIS1J_NS1N_17LinearCombinationISH_fSH_fLNS_15FloatRoundStyleE2EEESG_S1M_JEEENS4_5SM1004TMEM4LOAD26SM100_TMEM_LOAD_32dp32b64xES12_S1C_NS4_39AutoVectorizingCopyWithAssumedAlignmentILi128EEENS4_14SM90_TMA_STOREES1C_S1Y_S1Y_EEEvvEEEEvNT_6ParamsE --------------------------
	.section	.nv.constant0._ZN7cutlass13device_kernelINS_4gemm6kernel13GemmUniversalIN4cute5tupleIJiiiiEEENS1_10collective13CollectiveMmaINS1_35MainloopSm100TmaUmmaWarpSpecializedILi2ELi2ELi4ENS5_IJNS4_1CILi1EEESB_SB_EEEEENS5_IJNSA_ILi128EEENSA_ILi64EEESF_EEENS_12float_e4m3_tENS5_IJlSB_lEEESH_SI_NS4_8TiledMMAINS4_8MMA_AtomIJNS4_10MMA_TraitsINS4_19SM100_MMA_F8F6F4_SSEJSH_SH_fSE_SF_NS4_17integral_constantINS4_4UMMA5MajorELSP_0EEESQ_NSN_INSO_7ScaleInELSR_0EEESS_EEEEEENS4_6LayoutISC_NS5_IJNSA_ILi0EEESW_SW_EEEEENS5_IJNS4_10UnderscoreESZ_SZ_EEEEENS4_13SM90_TMA_LOADENS4_14ComposedLayoutINS4_7SwizzleILi2ELi4ELi3EEENS4_18smem_ptr_flag_bitsILi8EEENSV_INS5_IJNSA_ILi8EEESF_EEENS5_IJSF_SB_EEEEEEEvNS4_8identityES12_S1C_vS1D_EENS_8epilogue10collective18CollectiveEpilogueINS1F_23Sm100TmaWarpSpecializedILi1ELi1ELi64ELb0ELb0EEEJSG_NS5_IJNSV_ISE_SB_EENSV_ISF_SB_EEEEESH_SI_SH_SI_NS1F_6fusion15FusionCallbacksIS1J_NS1N_17LinearCombinationISH_fSH_fLNS_15FloatRoundStyleE2EEESG_S1M_JEEENS4_5SM1004TMEM4LOAD26SM100_TMEM_LOAD_32dp32b64xES12_S1C_NS4_39AutoVectorizingCopyWithAssumedAlignmentILi128EEENS4_14SM90_TMA_STOREES1C_S1Y_S1Y_EEEvvEEEEvNT_6ParamsE,"a",@progbits
	.sectionflags	@""
	.align	4
.nv.constant0._ZN7cutlass13device_kernelINS_4gemm6kernel13GemmUniversalIN4cute5tupleIJiiiiEEENS1_10collective13CollectiveMmaINS1_35MainloopSm100TmaUmmaWarpSpecializedILi2ELi2ELi4ENS5_IJNS4_1CILi1EEESB_SB_EEEEENS5_IJNSA_ILi128EEENSA_ILi64EEESF_EEENS_12float_e4m3_tENS5_IJlSB_lEEESH_SI_NS4_8TiledMMAINS4_8MMA_AtomIJNS4_10MMA_TraitsINS4_19SM100_MMA_F8F6F4_SSEJSH_SH_fSE_SF_NS4_17integral_constantINS4_4UMMA5MajorELSP_0EEESQ_NSN_INSO_7ScaleInELSR_0EEESS_EEEEEENS4_6LayoutISC_NS5_IJNSA_ILi0EEESW_SW_EEEEENS5_IJNS4_10UnderscoreESZ_SZ_EEEEENS4_13SM90_TMA_LOADENS4_14ComposedLayoutINS4_7SwizzleILi2ELi4ELi3EEENS4_18smem_ptr_flag_bitsILi8EEENSV_INS5_IJNSA_ILi8EEESF_EEENS5_IJSF_SB_EEEEEEEvNS4_8identityES12_S1C_vS1D_EENS_8epilogue10collective18CollectiveEpilogueINS1F_23Sm100TmaWarpSpecializedILi1ELi1ELi64ELb0ELb0EEEJSG_NS5_IJNSV_ISE_SB_EENSV_ISF_SB_EEEEESH_SI_SH_SI_NS1F_6fusion15FusionCallbacksIS1J_NS1N_17LinearCombinationISH_fSH_fLNS_15FloatRoundStyleE2EEESG_S1M_JEEENS4_5SM1004TMEM4LOAD26SM100_TMEM_LOAD_32dp32b64xES12_S1C_NS4_39AutoVectorizingCopyWithAssumedAlignmentILi128EEENS4_14SM90_TMA_STOREES1C_S1Y_S1Y_EEEvvEEEEvNT_6ParamsE:
	.zero		2944


//--------------------- SYMBOLS --------------------------

	.type		.nv.reservedSmem.offset0,@object
	.size		.nv.reservedSmem.offset0,0x4
	.type		.nv.reservedSmem.cap,@object
	.size		.nv.reservedSmem.cap,0x4
	.type		__assertfail,@function
